	.target	sm_90a

	.elftype	@"ET_EXEC"


//--------------------- .note.nv.tkinfo           --------------------------
	.section	.note.nv.tkinfo,"",@"SHT_NOTE"
	.sectionflags	@"SHF_NOTE_NV_TKINFO"
	.tkinfo
        /*0018*/ 	.word	0x00000002
        /*0030*/ 	.string	""
        /*0030*/ 	.string	"ptxas"
        /*0030*/ 	.string	"Cuda compilation tools, release 13.0, V13.0.88"
        /*0030*/ 	.string	"Build cuda_13.0.r13.0/compiler.36424714_0"
        /*0030*/ 	.string	"-arch sm_90a -m 64 "



//--------------------- .note.nv.cuinfo           --------------------------
	.section	.note.nv.cuinfo,"",@"SHT_NOTE"
	.sectionflags	@"SHF_NOTE_NV_CUINFO"
        /*0018*/ 	.short	0x0002
        /*001a*/ 	.short	0x005a
        /*001c*/ 	.short	0x0082
	.zero		2


//--------------------- .nv.info                  --------------------------
	.section	.nv.info,"",@"SHT_CUDA_INFO"
	.align	4


	//----- nvinfo : EIATTR_REGCOUNT
	.align		4
        /*0000*/ 	.byte	0x04, 0x2f
        /*0002*/ 	.short	(.L_15 - .L_14)
	.align		4
.L_14:
        /*0004*/ 	.word	index@(_ZN7cutlass13device_kernelINS_4gemm6kernel13GemmUniversalIN4cute5tupleIJiiiiEEENS1_10collective13CollectiveMmaINS1_34MainloopSm90TmaGmmaWarpSpecializedILi5ENS5_IJNS4_1CILi1EEESB_SB_EEENS1_35KernelTmaWarpSpecializedCooperativeEEENS5_IJNSA_ILi128EEENSA_ILi224EEENSA_ILi64EEEEEENS_6half_tENS5_IJlSB_lEEESJ_SK_NS4_8TiledMMAINS4_8MMA_AtomIJNS4_4SM904GMMA25MMA_64x32x16_F32F16F16_SSILNSO_5MajorE0ELSQ_0ELNSO_7ScaleInE1ELSR_1EEEEEENS4_6LayoutINS5_IJNSA_ILi2EEESB_SB_EEENS5_IJSB_NSA_ILi0EEESX_EEEEENS5_IJNS4_10UnderscoreES10_S10_EEEEENS4_13SM90_TMA_LOADENS4_14ComposedLayoutINS4_7SwizzleILi3ELi4ELi3EEENS4_18smem_ptr_flag_bitsILi16EEENSU_INS5_IJNSA_ILi8EEESH_EEENS5_IJSH_SB_EEEEEEEvNS4_8identityES13_S1D_vS1E_EENS_8epilogue10collective6detail29Sm90TmaWarpSpecializedAdapterINS1H_15DefaultEpilogueISJ_SK_SK_NS1G_6thread17LinearCombinationISJ_Li1EffLNS1L_9ScaleType4KindE0ELNS_15FloatRoundStyleE2ESJ_EENS1_15EpilogueDefaultEEEEEvvEEEEvNT_6ParamsE)
        /*0008*/ 	.word	0x000000a8


	//----- nvinfo : EIATTR_FRAME_SIZE
	.align		4
.L_15:
        /*000c*/ 	.byte	0x04, 0x11
        /*000e*/ 	.short	(.L_17 - .L_16)
	.align		4
.L_16:
        /*0010*/ 	.word	index@(_ZN7cutlass13device_kernelINS_4gemm6kernel13GemmUniversalIN4cute5tupleIJiiiiEEENS1_10collective13CollectiveMmaINS1_34MainloopSm90TmaGmmaWarpSpecializedILi5ENS5_IJNS4_1CILi1EEESB_SB_EEENS1_35KernelTmaWarpSpecializedCooperativeEEENS5_IJNSA_ILi128EEENSA_ILi224EEENSA_ILi64EEEEEENS_6half_tENS5_IJlSB_lEEESJ_SK_NS4_8TiledMMAINS4_8MMA_AtomIJNS4_4SM904GMMA25MMA_64x32x16_F32F16F16_SSILNSO_5MajorE0ELSQ_0ELNSO_7ScaleInE1ELSR_1EEEEEENS4_6LayoutINS5_IJNSA_ILi2EEESB_SB_EEENS5_IJSB_NSA_ILi0EEESX_EEEEENS5_IJNS4_10UnderscoreES10_S10_EEEEENS4_13SM90_TMA_LOADENS4_14ComposedLayoutINS4_7SwizzleILi3ELi4ELi3EEENS4_18smem_ptr_flag_bitsILi16EEENSU_INS5_IJNSA_ILi8EEESH_EEENS5_IJSH_SB_EEEEEEEvNS4_8identityES13_S1D_vS1E_EENS_8epilogue10collective6detail29Sm90TmaWarpSpecializedAdapterINS1H_15DefaultEpilogueISJ_SK_SK_NS1G_6thread17LinearCombinationISJ_Li1EffLNS1L_9ScaleType4KindE0ELNS_15FloatRoundStyleE2ESJ_EENS1_15EpilogueDefaultEEEEEvvEEEEvNT_6ParamsE)
        /*0014*/ 	.word	0x00000000


	//----- nvinfo : EIATTR_MIN_STACK_SIZE
	.align		4
.L_17:
        /*0018*/ 	.byte	0x04, 0x12
        /*001a*/ 	.short	(.L_19 - .L_18)
	.align		4
.L_18:
        /*001c*/ 	.word	index@(_ZN7cutlass13device_kernelINS_4gemm6kernel13GemmUniversalIN4cute5tupleIJiiiiEEENS1_10collective13CollectiveMmaINS1_34MainloopSm90TmaGmmaWarpSpecializedILi5ENS5_IJNS4_1CILi1EEESB_SB_EEENS1_35KernelTmaWarpSpecializedCooperativeEEENS5_IJNSA_ILi128EEENSA_ILi224EEENSA_ILi64EEEEEENS_6half_tENS5_IJlSB_lEEESJ_SK_NS4_8TiledMMAINS4_8MMA_AtomIJNS4_4SM904GMMA25MMA_64x32x16_F32F16F16_SSILNSO_5MajorE0ELSQ_0ELNSO_7ScaleInE1ELSR_1EEEEEENS4_6LayoutINS5_IJNSA_ILi2EEESB_SB_EEENS5_IJSB_NSA_ILi0EEESX_EEEEENS5_IJNS4_10UnderscoreES10_S10_EEEEENS4_13SM90_TMA_LOADENS4_14ComposedLayoutINS4_7SwizzleILi3ELi4ELi3EEENS4_18smem_ptr_flag_bitsILi16EEENSU_INS5_IJNSA_ILi8EEESH_EEENS5_IJSH_SB_EEEEEEEvNS4_8identityES13_S1D_vS1E_EENS_8epilogue10collective6detail29Sm90TmaWarpSpecializedAdapterINS1H_15DefaultEpilogueISJ_SK_SK_NS1G_6thread17LinearCombinationISJ_Li1EffLNS1L_9ScaleType4KindE0ELNS_15FloatRoundStyleE2ESJ_EENS1_15EpilogueDefaultEEEEEvvEEEEvNT_6ParamsE)
        /*0020*/ 	.word	0x00000000
.L_19:


//--------------------- .nv.compat                --------------------------
	.section	.nv.compat,"",@"SHT_CUDA_COMPAT_INFO"
	.align	4
        /*0000*/ 	.byte	0x02, 0x09, 0x01, 0x00, 0x02, 0x02, 0x04, 0x00, 0x02, 0x05, 0x05, 0x00, 0x03, 0x07, 0x01, 0x01
        /*0010*/ 	.byte	0x02, 0x03, 0x01, 0x00, 0x02, 0x06, 0x01, 0x00, 0x04, 0x0b, 0x08, 0x00, 0x00, 0x00, 0x00, 0x00
        /*0020*/ 	.byte	0x00, 0x00, 0x00, 0x00


//--------------------- .nv.info._ZN7cutlass13device_kernelINS_4gemm6kernel13GemmUniversalIN4cute5tupleIJiiiiEEENS1_10collective13CollectiveMmaINS1_34MainloopSm90TmaGmmaWarpSpecializedILi5ENS5_IJNS4_1CILi1EEESB_SB_EEENS1_35KernelTmaWarpSpecializedCooperativeEEENS5_IJNSA_ILi128EEENSA_ILi224EEENSA_ILi64EEEEEENS_6half_tENS5_IJlSB_lEEESJ_SK_NS4_8TiledMMAINS4_8MMA_AtomIJNS4_4SM904GMMA25MMA_64x32x16_F32F16F16_SSILNSO_5MajorE0ELSQ_0ELNSO_7ScaleInE1ELSR_1EEEEEENS4_6LayoutINS5_IJNSA_ILi2EEESB_SB_EEENS5_IJSB_NSA_ILi0EEESX_EEEEENS5_IJNS4_10UnderscoreES10_S10_EEEEENS4_13SM90_TMA_LOADENS4_14ComposedLayoutINS4_7SwizzleILi3ELi4ELi3EEENS4_18smem_ptr_flag_bitsILi16EEENSU_INS5_IJNSA_ILi8EEESH_EEENS5_IJSH_SB_EEEEEEEvNS4_8identityES13_S1D_vS1E_EENS_8epilogue10collective6detail29Sm90TmaWarpSpecializedAdapterINS1H_15DefaultEpilogueISJ_SK_SK_NS1G_6thread17LinearCombinationISJ_Li1EffLNS1L_9ScaleType4KindE0ELNS_15FloatRoundStyleE2ESJ_EENS1_15EpilogueDefaultEEEEEvvEEEEvNT_6ParamsE --------------------------
	.section	.nv.info._ZN7cutlass13device_kernelINS_4gemm6kernel13GemmUniversalIN4cute5tupleIJiiiiEEENS1_10collective13CollectiveMmaINS1_34MainloopSm90TmaGmmaWarpSpecializedILi5ENS5_IJNS4_1CILi1EEESB_SB_EEENS1_35KernelTmaWarpSpecializedCooperativeEEENS5_IJNSA_ILi128EEENSA_ILi224EEENSA_ILi64EEEEEENS_6half_tENS5_IJlSB_lEEESJ_SK_NS4_8TiledMMAINS4_8MMA_AtomIJNS4_4SM904GMMA25MMA_64x32x16_F32F16F16_SSILNSO_5MajorE0ELSQ_0ELNSO_7ScaleInE1ELSR_1EEEEEENS4_6LayoutINS5_IJNSA_ILi2EEESB_SB_EEENS5_IJSB_NSA_ILi0EEESX_EEEEENS5_IJNS4_10UnderscoreES10_S10_EEEEENS4_13SM90_TMA_LOADENS4_14ComposedLayoutINS4_7SwizzleILi3ELi4ELi3EEENS4_18smem_ptr_flag_bitsILi16EEENSU_INS5_IJNSA_ILi8EEESH_EEENS5_IJSH_SB_EEEEEEEvNS4_8identityES13_S1D_vS1E_EENS_8epilogue10collective6detail29Sm90TmaWarpSpecializedAdapterINS1H_15DefaultEpilogueISJ_SK_SK_NS1G_6thread17LinearCombinationISJ_Li1EffLNS1L_9ScaleType4KindE0ELNS_15FloatRoundStyleE2ESJ_EENS1_15EpilogueDefaultEEEEEvvEEEEvNT_6ParamsE,"",@"SHT_CUDA_INFO"
	.sectionflags	@""
	.align	4


	//----- nvinfo : EIATTR_CUDA_API_VERSION
	.align		4
        /*0000*/ 	.byte	0x04, 0x37
        /*0002*/ 	.short	(.L_21 - .L_20)
.L_20:
        /*0004*/ 	.word	0x00000082


	//----- nvinfo : EIATTR_KPARAM_INFO
	.align		4
.L_21:
        /*0008*/ 	.byte	0x04, 0x17
        /*000a*/ 	.short	(.L_23 - .L_22)
.L_22:
        /*000c*/ 	.word	0x00000000
        /*0010*/ 	.short	0x0000
        /*0012*/ 	.short	0x0070
        /*0014*/ 	.byte	0x00, 0xf0, 0x01, 0x10


	//----- nvinfo : EIATTR_SPARSE_MMA_MASK
	.align		4
.L_23:
        /*0018*/ 	.byte	0x03, 0x50
        /*001a*/ 	.short	0x0000


	//----- nvinfo : EIATTR_MAXREG_COUNT
	.align		4
        /*001c*/ 	.byte	0x03, 0x1b
        /*001e*/ 	.short	0x00a8


	//----- nvinfo : EIATTR_NUM_BARRIERS
	.align		4
        /*0020*/ 	.byte	0x02, 0x4c
        /*0022*/ 	.byte	0x01
	.zero		1


	//----- nvinfo : EIATTR_EXTERNS
	.align		4
        /*0024*/ 	.byte	0x04, 0x0f
        /*0026*/ 	.short	(.L_25 - .L_24)


	//   ....[0]....
	.align		4
.L_24:
        /*0028*/ 	.word	index@(__assertfail)


	//----- nvinfo : EIATTR_MERCURY_ISA_VERSION
	.align		4
.L_25:
        /*002c*/ 	.byte	0x03, 0x5f
        /*002e*/ 	.short	0x0101


	//----- nvinfo : EIATTR_INT_WARP_WIDE_INSTR_OFFSETS
	.align		4
        /*0030*/ 	.byte	0x04, 0x31
        /*0032*/ 	.short	(.L_27 - .L_26)


	//   ....[0]....
.L_26:
        /*0034*/ 	.word	0x000003d0


	//   ....[1]....
        /*0038*/ 	.word	0x00000400


	//   ....[2]....
        /*003c*/ 	.word	0x000004e0


	//----- nvinfo : EIATTR_COOP_GROUP_MASK_REGIDS
	.align		4
.L_27:
        /*0040*/ 	.byte	0x04, 0x29
        /*0042*/ 	.short	(.L_29 - .L_28)


	//   ....[0]....
.L_28:
        /*0044*/ 	.word	0xffffffff


	//   ....[1]....
        /*0048*/ 	.word	0xffffffff


	//   ....[2]....
        /*004c*/ 	.word	0xffffffff


	//   ....[3]....
        /*0050*/ 	.word	0xffffffff


	//   ....[4]....
        /*0054*/ 	.word	0xffffffff


	//----- nvinfo : EIATTR_COOP_GROUP_INSTR_OFFSETS
	.align		4
.L_29:
        /*0058*/ 	.byte	0x04, 0x28
        /*005a*/ 	.short	(.L_31 - .L_30)


	//   ....[0]....
.L_30:
        /*005c*/ 	.word	0x00000060


	//   ....[1]....
        /*0060*/ 	.word	0x00000070


	//   ....[2]....
        /*0064*/ 	.word	0x00000130


	//   ....[3]....
        /*0068*/ 	.word	0x000002e0


	//   ....[4]....
        /*006c*/ 	.word	0x00000f90


	//----- nvinfo : EIATTR_REG_RECONFIG
	.align		4
.L_31:
        /*0070*/ 	.byte	0x01, 0x54
	.zero		2


	//----- nvinfo : EIATTR_SYSCALL_OFFSETS
	.align		4
        /*0074*/ 	.byte	0x04, 0x46
        /*0076*/ 	.short	(.L_33 - .L_32)


	//   ....[0]....
.L_32:
        /*0078*/ 	.word	0x00001150


	//----- nvinfo : EIATTR_MBARRIER_INSTR_OFFSETS
	.align		4
.L_33:
        /*007c*/ 	.byte	0x04, 0x39
        /*007e*/ 	.short	(.L_35 - .L_34)


	//   ....[0]....
.L_34:
        /*0080*/ 	.word	0x00000230
        /*0084*/ 	.word	0x000000ff
        /*0088*/ 	.word	0x00000000
        /*008c*/ 	.short	0x0100
        /*008e*/ 	.byte	0x08
	.zero		1


	//   ....[1]....
        /*0090*/ 	.word	0x00000240
        /*0094*/ 	.word	0x000000ff
        /*0098*/ 	.word	0x00000028
        /*009c*/ 	.short	0x0100
        /*009e*/ 	.byte	0x08
	.zero		1


	//   ....[2]....
        /*00a0*/ 	.word	0x00000250
        /*00a4*/ 	.word	0x000000ff
        /*00a8*/ 	.word	0x00000008
        /*00ac*/ 	.short	0x0100
        /*00ae*/ 	.byte	0x08
	.zero		1


	//   ....[3]....
        /*00b0*/ 	.word	0x00000260
        /*00b4*/ 	.word	0x000000ff
        /*00b8*/ 	.word	0x00000030
        /*00bc*/ 	.short	0x0100
        /*00be*/ 	.byte	0x08
	.zero		1


	//   ....[4]....
        /*00c0*/ 	.word	0x00000270
        /*00c4*/ 	.word	0x000000ff
        /*00c8*/ 	.word	0x00000010
        /*00cc*/ 	.short	0x0100
        /*00ce*/ 	.byte	0x08
	.zero		1


	//   ....[5]....
        /*00d0*/ 	.word	0x00000280
        /*00d4*/ 	.word	0x000000ff
        /*00d8*/ 	.word	0x00000038
        /*00dc*/ 	.short	0x0100
        /*00de*/ 	.byte	0x08
	.zero		1


	//   ....[6]....
        /*00e0*/ 	.word	0x00000290
        /*00e4*/ 	.word	0x000000ff
        /*00e8*/ 	.word	0x00000018
        /*00ec*/ 	.short	0x0100
        /*00ee*/ 	.byte	0x08
	.zero		1


	//   ....[7]....
        /*00f0*/ 	.word	0x000002a0
        /*00f4*/ 	.word	0x000000ff
        /*00f8*/ 	.word	0x00000040
        /*00fc*/ 	.short	0x0100
        /*00fe*/ 	.byte	0x08
	.zero		1


	//   ....[8]....
        /*0100*/ 	.word	0x000002b0
        /*0104*/ 	.word	0x000000ff
        /*0108*/ 	.word	0x00000020
        /*010c*/ 	.short	0x0100
        /*010e*/ 	.byte	0x08
	.zero		1


	//   ....[9]....
        /*0110*/ 	.word	0x000002c0
        /*0114*/ 	.word	0x000000ff
        /*0118*/ 	.word	0x00000048
        /*011c*/ 	.short	0x0100
        /*011e*/ 	.byte	0x08
	.zero		1


	//   ....[10]....
        /*0120*/ 	.word	0x00000550
        /*0124*/ 	.word	0x000000ff
        /*0128*/ 	.word	0x00000060
        /*012c*/ 	.short	0x0100
        /*012e*/ 	.byte	0x06
	.zero		1


	//   ....[11]....
        /*0130*/ 	.word	0x000005b0
        /*0134*/ 	.word	0x000000ff
        /*0138*/ 	.word	0x00000068
        /*013c*/ 	.short	0x0100
        /*013e*/ 	.byte	0x06
	.zero		1


	//   ....[12]....
        /*0140*/ 	.word	0x000011d0
        /*0144*/ 	.word	0x00000003
        /*0148*/ 	.word	0x00000000
        /*014c*/ 	.short	0x010a
        /*014e*/ 	.byte	0x3f
	.zero		1


	//   ....[13]....
        /*0150*/ 	.word	0x00001210
        /*0154*/ 	.word	0x00000003
        /*0158*/ 	.word	0x00000000
        /*015c*/ 	.short	0x010a
        /*015e*/ 	.byte	0x3f
	.zero		1


	//   ....[14]....
        /*0160*/ 	.word	0x00001f60
        /*0164*/ 	.word	0x000000ff
        /*0168*/ 	.word	0x00000000
        /*016c*/ 	.short	0x010a
        /*016e*/ 	.byte	0x08
	.zero		1


	//   ....[15]....
        /*0170*/ 	.word	0x00001fa0
        /*0174*/ 	.word	0x000000ff
        /*0178*/ 	.word	0x00000000
        /*017c*/ 	.short	0x010a
        /*017e*/ 	.byte	0x08
	.zero		1


	//   ....[16]....
        /*0180*/ 	.word	0x00002b00
        /*0184*/ 	.word	0x000000ff
        /*0188*/ 	.word	0x00000000
        /*018c*/ 	.short	0x0101
        /*018e*/ 	.byte	0x08
	.zero		1


	//   ....[17]....
        /*0190*/ 	.word	0x00002cb0
        /*0194*/ 	.word	0x00000000
        /*0198*/ 	.word	0x00000000
        /*019c*/ 	.short	0x0101
        /*019e*/ 	.byte	0x3f
	.zero		1


	//   ....[18]....
        /*01a0*/ 	.word	0x0000b2f0
        /*01a4*/ 	.word	0x0000000e
        /*01a8*/ 	.word	0x00000028
        /*01ac*/ 	.short	0x010a
        /*01ae*/ 	.byte	0x3f
	.zero		1


	//   ....[19]....
        /*01b0*/ 	.word	0x0000b670
        /*01b4*/ 	.word	0x00000006
        /*01b8*/ 	.word	0x00000068
        /*01bc*/ 	.short	0x0101
        /*01be*/ 	.byte	0x3f
	.zero		1


	//   ....[20]....
        /*01c0*/ 	.word	0x0000bda0
        /*01c4*/ 	.word	0x00000007
        /*01c8*/ 	.word	0x00000000
        /*01cc*/ 	.short	0x010a
        /*01ce*/ 	.byte	0x3f
	.zero		1


	//   ....[21]....
        /*01d0*/ 	.word	0x0000be20
        /*01d4*/ 	.word	0x00000009
        /*01d8*/ 	.word	0x00000000
        /*01dc*/ 	.short	0x010a
        /*01de*/ 	.byte	0x3f
	.zero		1


	//   ....[22]....
        /*01e0*/ 	.word	0x0000beb0
        /*01e4*/ 	.word	0x00000006
        /*01e8*/ 	.word	0x00000000
        /*01ec*/ 	.short	0x010a
        /*01ee*/ 	.byte	0x3f
	.zero		1


	//   ....[23]....
        /*01f0*/ 	.word	0x0000bf40
        /*01f4*/ 	.word	0x00000009
        /*01f8*/ 	.word	0x00000000
        /*01fc*/ 	.short	0x010a
        /*01fe*/ 	.byte	0x3f
	.zero		1


	//   ....[24]....
        /*0200*/ 	.word	0x0000bfd0
        /*0204*/ 	.word	0x00000003
        /*0208*/ 	.word	0x00000000
        /*020c*/ 	.short	0x010a
        /*020e*/ 	.byte	0x3f
	.zero		1


	//   ....[25]....
        /*0210*/ 	.word	0x0000c030
        /*0214*/ 	.word	0x00000003
        /*0218*/ 	.word	0x00000000
        /*021c*/ 	.short	0x010a
        /*021e*/ 	.byte	0x3f
	.zero		1


	//   ....[26]....
        /*0220*/ 	.word	0x0000c090
        /*0224*/ 	.word	0x00000005
        /*0228*/ 	.word	0x00000000
        /*022c*/ 	.short	0x010a
        /*022e*/ 	.byte	0x3f
	.zero		1


	//   ....[27]....
        /*0230*/ 	.word	0x0000c160
        /*0234*/ 	.word	0x0000000e
        /*0238*/ 	.word	0x00000028
        /*023c*/ 	.short	0x010a
        /*023e*/ 	.byte	0x3f
	.zero		1


	//   ....[28]....
        /*0240*/ 	.word	0x0000c230
        /*0244*/ 	.word	0x00000007
        /*0248*/ 	.word	0x00000000
        /*024c*/ 	.short	0x010a
        /*024e*/ 	.byte	0x3f
	.zero		1


	//   ....[29]....
        /*0250*/ 	.word	0x0000c280
        /*0254*/ 	.word	0x00000009
        /*0258*/ 	.word	0x00000000
        /*025c*/ 	.short	0x010a
        /*025e*/ 	.byte	0x3f
	.zero		1


	//   ....[30]....
        /*0260*/ 	.word	0x0000c2d0
        /*0264*/ 	.word	0x00000006
        /*0268*/ 	.word	0x00000000
        /*026c*/ 	.short	0x010a
        /*026e*/ 	.byte	0x3f
	.zero		1


	//   ....[31]....
        /*0270*/ 	.word	0x0000c320
        /*0274*/ 	.word	0x00000009
        /*0278*/ 	.word	0x00000000
        /*027c*/ 	.short	0x010a
        /*027e*/ 	.byte	0x3f
	.zero		1


	//----- nvinfo : EIATTR_NUM_MBARRIERS
	.align		4
.L_35:
        /*0280*/ 	.byte	0x03, 0x38
        /*0282*/ 	.short	0x000c


	//----- nvinfo : EIATTR_EXIT_INSTR_OFFSETS
	.align		4
        /*0284*/ 	.byte	0x04, 0x1c
        /*0286*/ 	.short	(.L_37 - .L_36)


	//   ....[0]....
.L_36:
        /*0288*/ 	.word	0x00000600


	//   ....[1]....
        /*028c*/ 	.word	0x00000ec0


	//   ....[2]....
        /*0290*/ 	.word	0x0000a960


	//   ....[3]....
        /*0294*/ 	.word	0x0000af90


	//   ....[4]....
        /*0298*/ 	.word	0x0000c020


	//----- nvinfo : EIATTR_MAX_THREADS
	.align		4
.L_37:
        /*029c*/ 	.byte	0x04, 0x05
        /*029e*/ 	.short	(.L_39 - .L_38)
.L_38:
        /*02a0*/ 	.word	0x00000180
        /*02a4*/ 	.word	0x00000001
        /*02a8*/ 	.word	0x00000001


	//----- nvinfo : EIATTR_CRS_STACK_SIZE
	.align		4
.L_39:
        /*02ac*/ 	.byte	0x04, 0x1e
        /*02ae*/ 	.short	(.L_41 - .L_40)
.L_40:
        /*02b0*/ 	.word	0x00000000


	//----- nvinfo : EIATTR_CBANK_PARAM_SIZE
	.align		4
.L_41:
        /*02b4*/ 	.byte	0x03, 0x19
        /*02b6*/ 	.short	0x0470


	//----- nvinfo : EIATTR_PARAM_CBANK
	.align		4
        /*02b8*/ 	.byte	0x04, 0x0a
        /*02ba*/ 	.short	(.L_43 - .L_42)
	.align		4
.L_42:
        /*02bc*/ 	.word	index@(.nv.constant0._ZN7cutlass13device_kernelINS_4gemm6kernel13GemmUniversalIN4cute5tupleIJiiiiEEENS1_10collective13CollectiveMmaINS1_34MainloopSm90TmaGmmaWarpSpecializedILi5ENS5_IJNS4_1CILi1EEESB_SB_EEENS1_35KernelTmaWarpSpecializedCooperativeEEENS5_IJNSA_ILi128EEENSA_ILi224EEENSA_ILi64EEEEEENS_6half_tENS5_IJlSB_lEEESJ_SK_NS4_8TiledMMAINS4_8MMA_AtomIJNS4_4SM904GMMA25MMA_64x32x16_F32F16F16_SSILNSO_5MajorE0ELSQ_0ELNSO_7ScaleInE1ELSR_1EEEEEENS4_6LayoutINS5_IJNSA_ILi2EEESB_SB_EEENS5_IJSB_NSA_ILi0EEESX_EEEEENS5_IJNS4_10UnderscoreES10_S10_EEEEENS4_13SM90_TMA_LOADENS4_14ComposedLayoutINS4_7SwizzleILi3ELi4ELi3EEENS4_18smem_ptr_flag_bitsILi16EEENSU_INS5_IJNSA_ILi8EEESH_EEENS5_IJSH_SB_EEEEEEEvNS4_8identityES13_S1D_vS1E_EENS_8epilogue10collective6detail29Sm90TmaWarpSpecializedAdapterINS1H_15DefaultEpilogueISJ_SK_SK_NS1G_6thread17LinearCombinationISJ_Li1EffLNS1L_9ScaleType4KindE0ELNS_15FloatRoundStyleE2ESJ_EENS1_15EpilogueDefaultEEEEEvvEEEEvNT_6ParamsE)
        /*02c0*/ 	.short	0x0210
        /*02c2*/ 	.short	0x0470


	//----- nvinfo : EIATTR_SW_WAR
	.align		4
.L_43:
        /*02c4*/ 	.byte	0x04, 0x36
        /*02c6*/ 	.short	(.L_45 - .L_44)
.L_44:
        /*02c8*/ 	.word	0x00000008
.L_45:


//--------------------- .nv.callgraph             --------------------------
	.section	.nv.callgraph,"",@"SHT_CUDA_CALLGRAPH"
	.align	4
	.sectionentsize	8
	.align		4
        /*0000*/ 	.word	0x00000000
	.align		4
        /*0004*/ 	.word	0xffffffff
	.align		4
        /*0008*/ 	.word	index@(_ZN7cutlass13device_kernelINS_4gemm6kernel13GemmUniversalIN4cute5tupleIJiiiiEEENS1_10collective13CollectiveMmaINS1_34MainloopSm90TmaGmmaWarpSpecializedILi5ENS5_IJNS4_1CILi1EEESB_SB_EEENS1_35KernelTmaWarpSpecializedCooperativeEEENS5_IJNSA_ILi128EEENSA_ILi224EEENSA_ILi64EEEEEENS_6half_tENS5_IJlSB_lEEESJ_SK_NS4_8TiledMMAINS4_8MMA_AtomIJNS4_4SM904GMMA25MMA_64x32x16_F32F16F16_SSILNSO_5MajorE0ELSQ_0ELNSO_7ScaleInE1ELSR_1EEEEEENS4_6LayoutINS5_IJNSA_ILi2EEESB_SB_EEENS5_IJSB_NSA_ILi0EEESX_EEEEENS5_IJNS4_10UnderscoreES10_S10_EEEEENS4_13SM90_TMA_LOADENS4_14ComposedLayoutINS4_7SwizzleILi3ELi4ELi3EEENS4_18smem_ptr_flag_bitsILi16EEENSU_INS5_IJNSA_ILi8EEESH_EEENS5_IJSH_SB_EEEEEEEvNS4_8identityES13_S1D_vS1E_EENS_8epilogue10collective6detail29Sm90TmaWarpSpecializedAdapterINS1H_15DefaultEpilogueISJ_SK_SK_NS1G_6thread17LinearCombinationISJ_Li1EffLNS1L_9ScaleType4KindE0ELNS_15FloatRoundStyleE2ESJ_EENS1_15EpilogueDefaultEEEEEvvEEEEvNT_6ParamsE)
	.align		4
        /*000c*/ 	.word	index@(__assertfail)
	.align		4
        /*0010*/ 	.word	0x00000000
	.align		4
        /*0014*/ 	.word	0xfffffffe
	.align		4
        /*0018*/ 	.word	0x00000000
	.align		4
        /*001c*/ 	.word	0xfffffffd
	.align		4
        /*0020*/ 	.word	0x00000000
	.align		4
        /*0024*/ 	.word	0xfffffffc


//--------------------- .nv.constant4             --------------------------
	.section	.nv.constant4,"a",@progbits
	.align	8
	.align		8
.nv.constant4:
        /*0000*/ 	.dword	__assertfail
	.align		8
        /*0008*/ 	.dword	__unnamed_1
	.align		8
        /*0010*/ 	.dword	_ZN39_INTERNAL_ff8e3dd6_4_k_cu_b977d50c_86654cuda3std3__45__cpo5beginE
	.align		8
        /*0018*/ 	.dword	_ZN39_INTERNAL_ff8e3dd6_4_k_cu_b977d50c_86654cuda3std3__45__cpo3endE
	.align		8
        /*0020*/ 	.dword	_ZN39_INTERNAL_ff8e3dd6_4_k_cu_b977d50c_86654cuda3std3__45__cpo6cbeginE
	.align		8
        /*0028*/ 	.dword	_ZN39_INTERNAL_ff8e3dd6_4_k_cu_b977d50c_86654cuda3std3__45__cpo4cendE
	.align		8
        /*0030*/ 	.dword	_ZN39_INTERNAL_ff8e3dd6_4_k_cu_b977d50c_86654cuda3std3__441_GLOBAL__N__ff8e3dd6_4_k_cu_b977d50c_86656ignoreE
	.align		8
        /*0038*/ 	.dword	_ZN39_INTERNAL_ff8e3dd6_4_k_cu_b977d50c_86654cuda3std3__419piecewise_constructE
	.align		8
        /*0040*/ 	.dword	_ZN39_INTERNAL_ff8e3dd6_4_k_cu_b977d50c_86654cuda3std3__48in_placeE
	.align		8
        /*0048*/ 	.dword	_ZN39_INTERNAL_ff8e3dd6_4_k_cu_b977d50c_86654cuda3std6ranges3__45__cpo4swapE
	.align		8
        /*0050*/ 	.dword	_ZN39_INTERNAL_ff8e3dd6_4_k_cu_b977d50c_86654cuda3std6ranges3__45__cpo9iter_moveE
	.align		8
        /*0058*/ 	.dword	_ZN39_INTERNAL_ff8e3dd6_4_k_cu_b977d50c_86654cute7productE
	.align		8
        /*0060*/ 	.dword	_ZN39_INTERNAL_ff8e3dd6_4_k_cu_b977d50c_86654cute1_E
	.align		8
        /*0068*/ 	.dword	$str$22
	.align		8
        /*0070*/ 	.dword	$str$23


//--------------------- .text._ZN7cutlass13device_kernelINS_4gemm6kernel13GemmUniversalIN4cute5tupleIJiiiiEEENS1_10collective13CollectiveMmaINS1_34MainloopSm90TmaGmmaWarpSpecializedILi5ENS5_IJNS4_1CILi1EEESB_SB_EEENS1_35KernelTmaWarpSpecializedCooperativeEEENS5_IJNSA_ILi128EEENSA_ILi224EEENSA_ILi64EEEEEENS_6half_tENS5_IJlSB_lEEESJ_SK_NS4_8TiledMMAINS4_8MMA_AtomIJNS4_4SM904GMMA25MMA_64x32x16_F32F16F16_SSILNSO_5MajorE0ELSQ_0ELNSO_7ScaleInE1ELSR_1EEEEEENS4_6LayoutINS5_IJNSA_ILi2EEESB_SB_EEENS5_IJSB_NSA_ILi0EEESX_EEEEENS5_IJNS4_10UnderscoreES10_S10_EEEEENS4_13SM90_TMA_LOADENS4_14ComposedLayoutINS4_7SwizzleILi3ELi4ELi3EEENS4_18smem_ptr_flag_bitsILi16EEENSU_INS5_IJNSA_ILi8EEESH_EEENS5_IJSH_SB_EEEEEEEvNS4_8identityES13_S1D_vS1E_EENS_8epilogue10collective6detail29Sm90TmaWarpSpecializedAdapterINS1H_15DefaultEpilogueISJ_SK_SK_NS1G_6thread17LinearCombinationISJ_Li1EffLNS1L_9ScaleType4KindE0ELNS_15FloatRoundStyleE2ESJ_EENS1_15EpilogueDefaultEEEEEvvEEEEvNT_6ParamsE --------------------------
	.section	.text._ZN7cutlass13device_kernelINS_4gemm6kernel13GemmUniversalIN4cute5tupleIJiiiiEEENS1_10collective13CollectiveMmaINS1_34MainloopSm90TmaGmmaWarpSpecializedILi5ENS5_IJNS4_1CILi1EEESB_SB_EEENS1_35KernelTmaWarpSpecializedCooperativeEEENS5_IJNSA_ILi128EEENSA_ILi224EEENSA_ILi64EEEEEENS_6half_tENS5_IJlSB_lEEESJ_SK_NS4_8TiledMMAINS4_8MMA_AtomIJNS4_4SM904GMMA25MMA_64x32x16_F32F16F16_SSILNSO_5MajorE0ELSQ_0ELNSO_7ScaleInE1ELSR_1EEEEEENS4_6LayoutINS5_IJNSA_ILi2EEESB_SB_EEENS5_IJSB_NSA_ILi0EEESX_EEEEENS5_IJNS4_10UnderscoreES10_S10_EEEEENS4_13SM90_TMA_LOADENS4_14ComposedLayoutINS4_7SwizzleILi3ELi4ELi3EEENS4_18smem_ptr_flag_bitsILi16EEENSU_INS5_IJNSA_ILi8EEESH_EEENS5_IJSH_SB_EEEEEEEvNS4_8identityES13_S1D_vS1E_EENS_8epilogue10collective6detail29Sm90TmaWarpSpecializedAdapterINS1H_15DefaultEpilogueISJ_SK_SK_NS1G_6thread17LinearCombinationISJ_Li1EffLNS1L_9ScaleType4KindE0ELNS_15FloatRoundStyleE2ESJ_EENS1_15EpilogueDefaultEEEEEvvEEEEvNT_6ParamsE,"ax",@progbits
	.align	128
.text._ZN7cutlass13device_kernelINS_4gemm6kernel13GemmUniversalIN4cute5tupleIJiiiiEEENS1_10collective13CollectiveMmaINS1_34MainloopSm90TmaGmmaWarpSpecializedILi5ENS5_IJNS4_1CILi1EEESB_SB_EEENS1_35KernelTmaWarpSpecializedCooperativeEEENS5_IJNSA_ILi128EEENSA_ILi224EEENSA_ILi64EEEEEENS_6half_tENS5_IJlSB_lEEESJ_SK_NS4_8TiledMMAINS4_8MMA_AtomIJNS4_4SM904GMMA25MMA_64x32x16_F32F16F16_SSILNSO_5MajorE0ELSQ_0ELNSO_7ScaleInE1ELSR_1EEEEEENS4_6LayoutINS5_IJNSA_ILi2EEESB_SB_EEENS5_IJSB_NSA_ILi0EEESX_EEEEENS5_IJNS4_10UnderscoreES10_S10_EEEEENS4_13SM90_TMA_LOADENS4_14ComposedLayoutINS4_7SwizzleILi3ELi4ELi3EEENS4_18smem_ptr_flag_bitsILi16EEENSU_INS5_IJNSA_ILi8EEESH_EEENS5_IJSH_SB_EEEEEEEvNS4_8identityES13_S1D_vS1E_EENS_8epilogue10collective6detail29Sm90TmaWarpSpecializedAdapterINS1H_15DefaultEpilogueISJ_SK_SK_NS1G_6thread17LinearCombinationISJ_Li1EffLNS1L_9ScaleType4KindE0ELNS_15FloatRoundStyleE2ESJ_EENS1_15EpilogueDefaultEEEEEvvEEEEvNT_6ParamsE:
        .type           _ZN7cutlass13device_kernelINS_4gemm6kernel13GemmUniversalIN4cute5tupleIJiiiiEEENS1_10collective13CollectiveMmaINS1_34MainloopSm90TmaGmmaWarpSpecializedILi5ENS5_IJNS4_1CILi1EEESB_SB_EEENS1_35KernelTmaWarpSpecializedCooperativeEEENS5_IJNSA_ILi128EEENSA_ILi224EEENSA_ILi64EEEEEENS_6half_tENS5_IJlSB_lEEESJ_SK_NS4_8TiledMMAINS4_8MMA_AtomIJNS4_4SM904GMMA25MMA_64x32x16_F32F16F16_SSILNSO_5MajorE0ELSQ_0ELNSO_7ScaleInE1ELSR_1EEEEEENS4_6LayoutINS5_IJNSA_ILi2EEESB_SB_EEENS5_IJSB_NSA_ILi0EEESX_EEEEENS5_IJNS4_10UnderscoreES10_S10_EEEEENS4_13SM90_TMA_LOADENS4_14ComposedLayoutINS4_7SwizzleILi3ELi4ELi3EEENS4_18smem_ptr_flag_bitsILi16EEENSU_INS5_IJNSA_ILi8EEESH_EEENS5_IJSH_SB_EEEEEEEvNS4_8identityES13_S1D_vS1E_EENS_8epilogue10collective6detail29Sm90TmaWarpSpecializedAdapterINS1H_15DefaultEpilogueISJ_SK_SK_NS1G_6thread17LinearCombinationISJ_Li1EffLNS1L_9ScaleType4KindE0ELNS_15FloatRoundStyleE2ESJ_EENS1_15EpilogueDefaultEEEEEvvEEEEvNT_6ParamsE,@function
        .size           _ZN7cutlass13device_kernelINS_4gemm6kernel13GemmUniversalIN4cute5tupleIJiiiiEEENS1_10collective13CollectiveMmaINS1_34MainloopSm90TmaGmmaWarpSpecializedILi5ENS5_IJNS4_1CILi1EEESB_SB_EEENS1_35KernelTmaWarpSpecializedCooperativeEEENS5_IJNSA_ILi128EEENSA_ILi224EEENSA_ILi64EEEEEENS_6half_tENS5_IJlSB_lEEESJ_SK_NS4_8TiledMMAINS4_8MMA_AtomIJNS4_4SM904GMMA25MMA_64x32x16_F32F16F16_SSILNSO_5MajorE0ELSQ_0ELNSO_7ScaleInE1ELSR_1EEEEEENS4_6LayoutINS5_IJNSA_ILi2EEESB_SB_EEENS5_IJSB_NSA_ILi0EEESX_EEEEENS5_IJNS4_10UnderscoreES10_S10_EEEEENS4_13SM90_TMA_LOADENS4_14ComposedLayoutINS4_7SwizzleILi3ELi4ELi3EEENS4_18smem_ptr_flag_bitsILi16EEENSU_INS5_IJNSA_ILi8EEESH_EEENS5_IJSH_SB_EEEEEEEvNS4_8identityES13_S1D_vS1E_EENS_8epilogue10collective6detail29Sm90TmaWarpSpecializedAdapterINS1H_15DefaultEpilogueISJ_SK_SK_NS1G_6thread17LinearCombinationISJ_Li1EffLNS1L_9ScaleType4KindE0ELNS_15FloatRoundStyleE2ESJ_EENS1_15EpilogueDefaultEEEEEvvEEEEvNT_6ParamsE,(.L_x_292 - _ZN7cutlass13device_kernelINS_4gemm6kernel13GemmUniversalIN4cute5tupleIJiiiiEEENS1_10collective13CollectiveMmaINS1_34MainloopSm90TmaGmmaWarpSpecializedILi5ENS5_IJNS4_1CILi1EEESB_SB_EEENS1_35KernelTmaWarpSpecializedCooperativeEEENS5_IJNSA_ILi128EEENSA_ILi224EEENSA_ILi64EEEEEENS_6half_tENS5_IJlSB_lEEESJ_SK_NS4_8TiledMMAINS4_8MMA_AtomIJNS4_4SM904GMMA25MMA_64x32x16_F32F16F16_SSILNSO_5MajorE0ELSQ_0ELNSO_7ScaleInE1ELSR_1EEEEEENS4_6LayoutINS5_IJNSA_ILi2EEESB_SB_EEENS5_IJSB_NSA_ILi0EEESX_EEEEENS5_IJNS4_10UnderscoreES10_S10_EEEEENS4_13SM90_TMA_LOADENS4_14ComposedLayoutINS4_7SwizzleILi3ELi4ELi3EEENS4_18smem_ptr_flag_bitsILi16EEENSU_INS5_IJNSA_ILi8EEESH_EEENS5_IJSH_SB_EEEEEEEvNS4_8identityES13_S1D_vS1E_EENS_8epilogue10collective6detail29Sm90TmaWarpSpecializedAdapterINS1H_15DefaultEpilogueISJ_SK_SK_NS1G_6thread17LinearCombinationISJ_Li1EffLNS1L_9ScaleType4KindE0ELNS_15FloatRoundStyleE2ESJ_EENS1_15EpilogueDefaultEEEEEvvEEEEvNT_6ParamsE)
        .other          _ZN7cutlass13device_kernelINS_4gemm6kernel13GemmUniversalIN4cute5tupleIJiiiiEEENS1_10collective13CollectiveMmaINS1_34MainloopSm90TmaGmmaWarpSpecializedILi5ENS5_IJNS4_1CILi1EEESB_SB_EEENS1_35KernelTmaWarpSpecializedCooperativeEEENS5_IJNSA_ILi128EEENSA_ILi224EEENSA_ILi64EEEEEENS_6half_tENS5_IJlSB_lEEESJ_SK_NS4_8TiledMMAINS4_8MMA_AtomIJNS4_4SM904GMMA25MMA_64x32x16_F32F16F16_SSILNSO_5MajorE0ELSQ_0ELNSO_7ScaleInE1ELSR_1EEEEEENS4_6LayoutINS5_IJNSA_ILi2EEESB_SB_EEENS5_IJSB_NSA_ILi0EEESX_EEEEENS5_IJNS4_10UnderscoreES10_S10_EEEEENS4_13SM90_TMA_LOADENS4_14ComposedLayoutINS4_7SwizzleILi3ELi4ELi3EEENS4_18smem_ptr_flag_bitsILi16EEENSU_INS5_IJNSA_ILi8EEESH_EEENS5_IJSH_SB_EEEEEEEvNS4_8identityES13_S1D_vS1E_EENS_8epilogue10collective6detail29Sm90TmaWarpSpecializedAdapterINS1H_15DefaultEpilogueISJ_SK_SK_NS1G_6thread17LinearCombinationISJ_Li1EffLNS1L_9ScaleType4KindE0ELNS_15FloatRoundStyleE2ESJ_EENS1_15EpilogueDefaultEEEEEvvEEEEvNT_6ParamsE,@"STO_CUDA_ENTRY STV_DEFAULT"
_ZN7cutlass13device_kernelINS_4gemm6kernel13GemmUniversalIN4cute5tupleIJiiiiEEENS1_10collective13CollectiveMmaINS1_34MainloopSm90TmaGmmaWarpSpecializedILi5ENS5_IJNS4_1CILi1EEESB_SB_EEENS1_35KernelTmaWarpSpecializedCooperativeEEENS5_IJNSA_ILi128EEENSA_ILi224EEENSA_ILi64EEEEEENS_6half_tENS5_IJlSB_lEEESJ_SK_NS4_8TiledMMAINS4_8MMA_AtomIJNS4_4SM904GMMA25MMA_64x32x16_F32F16F16_SSILNSO_5MajorE0ELSQ_0ELNSO_7ScaleInE1ELSR_1EEEEEENS4_6LayoutINS5_IJNSA_ILi2EEESB_SB_EEENS5_IJSB_NSA_ILi0EEESX_EEEEENS5_IJNS4_10UnderscoreES10_S10_EEEEENS4_13SM90_TMA_LOADENS4_14ComposedLayoutINS4_7SwizzleILi3ELi4ELi3EEENS4_18smem_ptr_flag_bitsILi16EEENSU_INS5_IJNSA_ILi8EEESH_EEENS5_IJSH_SB_EEEEEEEvNS4_8identityES13_S1D_vS1E_EENS_8epilogue10collective6detail29Sm90TmaWarpSpecializedAdapterINS1H_15DefaultEpilogueISJ_SK_SK_NS1G_6thread17LinearCombinationISJ_Li1EffLNS1L_9ScaleType4KindE0ELNS_15FloatRoundStyleE2ESJ_EENS1_15EpilogueDefaultEEEEEvvEEEEvNT_6ParamsE:
[----:B------:R-:W0:Y:S01]  /*0000*/  LDC R1, c[0x0][0x28] ;  /* 0x00000a00ff017b82 */ /* 0x000e220000000800 */
[----:B------:R-:W1:Y:S01]  /*0010*/  S2R R18, SR_TID.X ;  /* 0x0000000000127919 */ /* 0x000e620000002100 */
[----:B------:R-:W-:Y:S01]  /*0020*/  ELECT P0, URZ, PT ;  /* 0x00000000003f782f */ /* 0x000fe20003800000 */
[----:B------:R-:W-:Y:S01]  /*0030*/  BSSY B0, `(.L_x_0) ;  /* 0x000000f000007945 */ /* 0x000fe20003800000 */
[--C-:B-1----:R-:W-:Y:S02]  /*0040*/  SHF.R.U32.HI R0, RZ, 0x5, R18.reuse ;  /* 0x00000005ff007819 */ /* 0x102fe40000011612 */
[----:B------:R-:W-:-:S03]  /*0050*/  SHF.R.U32.HI R22, RZ, 0x7, R18 ;  /* 0x00000007ff167819 */ /* 0x000fc60000011612 */
[----:B------:R-:W1:Y:S04]  /*0060*/  SHFL.IDX PT, R5, R0, RZ, 0x1f ;  /* 0x00001fff00057589 */ /* 0x000e6800000e0000 */
[----:B------:R2:W3:Y:S01]  /*0070*/  SHFL.IDX PT, R8, R22, RZ, 0x1f ;  /* 0x00001fff16087589 */ /* 0x0004e200000e0000 */
[----:B-1----:R-:W-:-:S13]  /*0080*/  ISETP.NE.OR P0, PT, R5, RZ, !P0 ;  /* 0x000000ff0500720c */ /* 0x002fda0004705670 */
[----:B0-23--:R-:W-:Y:S05]  /*0090*/  @P0 BRA `(.L_x_1) ;  /* 0x0000000000200947 */ /* 0x00dfea0003800000 */
[----:B------:R-:W-:Y:S02]  /*00a0*/  ULDC.64 UR4, c[0x0][0x198] ;  /* 0x0000660000047ab9 */ /* 0x000fe40000000a00 */
[----:B------:R-:W-:Y:S02]  /*00b0*/  UIADD3 UR6, UP0, UR4, 0xf0, URZ ;  /* 0x000000f004067890 */ /* 0x000fe4000ff1e03f */
[----:B------:R-:W-:Y:S02]  /*00c0*/  UIADD3 UR4, UP1, UR4, 0x1f0, URZ ;  /* 0x000001f004047890 */ /* 0x000fe4000ff3e03f */
[----:B------:R-:W-:Y:S02]  /*00d0*/  UIADD3.X UR7, URZ, UR5, URZ, UP0, !UPT ;  /* 0x000000053f077290 */ /* 0x000fe400087fe43f */
[----:B------:R-:W-:-:S07]  /*00e0*/  UIADD3.X UR5, URZ, UR5, URZ, UP1, !UPT ;  /* 0x000000053f057290 */ /* 0x000fce0008ffe43f */
[----:B------:R0:W-:Y:S02]  /*00f0*/  UTMACCTL.PF [UR6] ;  /* 0x00000000060079b9 */ /* 0x0001e40008040000 */
[----:B------:R0:W-:Y:S02]  /*0100*/  UTMACCTL.PF [UR4] ;  /* 0x00000000040079b9 */ /* 0x0001e40008040000 */
[----:B0-----:R-:W-:Y:S01]  /*0110*/  NOP ;  /* 0x0000000000007918 */ /* 0x001fe20000000000 */
.L_x_1:
[----:B------:R-:W-:Y:S05]  /*0120*/  BSYNC B0 ;  /* 0x0000000000007941 */ /* 0x000fea0003800000 */
.L_x_0:
[----:B------:R-:W0:Y:S02]  /*0130*/  SHFL.IDX PT, R2, R0, RZ, 0x1f ;  /* 0x00001fff00027589 */ /* 0x000e2400000e0000 */
[----:B0-----:R-:W-:-:S13]  /*0140*/  ISETP.NE.AND P0, PT, R2, RZ, PT ;  /* 0x000000ff0200720c */ /* 0x001fda0003f05270 */
[----:B------:R-:W-:Y:S05]  /*0150*/  @P0 BRA `(.L_x_2) ;  /* 0x0000000000600947 */ /* 0x000fea0003800000 */
[----:B------:R-:W0:Y:S01]  /*0160*/  S2UR UR8, SR_CgaCtaId ;  /* 0x00000000000879c3 */ /* 0x000e220000008800 */
[----:B------:R-:W-:Y:S01]  /*0170*/  UMOV UR4, 0x400 ;  /* 0x0000040000047882 */ /* 0x000fe20000000000 */
[----:B------:R-:W-:Y:S01]  /*0180*/  UMOV UR5, 0x1 ;  /* 0x0000000100057882 */ /* 0x000fe20000000000 */
[----:B------:R-:W-:Y:S01]  /*0190*/  UMOV UR6, 0x100 ;  /* 0x0000010000067882 */ /* 0x000fe20000000000 */
[----:B------:R-:W-:Y:S01]  /*01a0*/  ELECT P0, URZ, PT ;  /* 0x00000000003f782f */ /* 0x000fe20003800000 */
[----:B------:R-:W-:-:S04]  /*01b0*/  UIADD3 UR6, -UR6, 0x100000, URZ ;  /* 0x0010000006067890 */ /* 0x000fc8000fffe13f */
[----:B------:R-:W-:Y:S02]  /*01c0*/  USHF.L.U32 UR7, UR6, 0xb, URZ ;  /* 0x0000000b06077899 */ /* 0x000fe4000800063f */
[----:B------:R-:W-:Y:S02]  /*01d0*/  USHF.L.U32 UR6, UR6, 0x1, URZ ;  /* 0x0000000106067899 */ /* 0x000fe4000800063f */
[----:B0-----:R-:W-:Y:S02]  /*01e0*/  ULEA UR8, UR8, UR4, 0x18 ;  /* 0x0000000408087291 */ /* 0x001fe4000f8ec03f */
[----:B------:R-:W-:-:S04]  /*01f0*/  UIADD3 UR4, -UR5, 0x100000, URZ ;  /* 0x0010000005047890 */ /* 0x000fc8000fffe13f */
[----:B------:R-:W-:Y:S02]  /*0200*/  USHF.L.U32 UR5, UR4, 0xb, URZ ;  /* 0x0000000b04057899 */ /* 0x000fe4000800063f */
[----:B------:R-:W-:Y:S01]  /*0210*/  USHF.L.U32 UR4, UR4, 0x1, URZ ;  /* 0x0000000104047899 */ /* 0x000fe2000800063f */
[----:B------:R-:W0:Y:S11]  /*0220*/  FENCE.VIEW.ASYNC.S ;  /* 0x00000000000073c6 */ /* 0x000e360000000000 */
[----:B0-----:R0:W1:Y:S01]  /*0230*/  SYNCS.EXCH.64 URZ, [UR8], UR4 ;  /* 0x00000004083f75b2 */ /* 0x0010620008000100 */
[----:B------:R0:W2:Y:S01]  /*0240*/  SYNCS.EXCH.64 URZ, [UR8+0x28], UR6 ;  /* 0x00002806083f75b2 */ /* 0x0000a20008000100 */
[----:B------:R0:W3:Y:S01]  /*0250*/  SYNCS.EXCH.64 URZ, [UR8+0x8], UR4 ;  /* 0x00000804083f75b2 */ /* 0x0000e20008000100 */
[----:B------:R0:W4:Y:S01]  /*0260*/  SYNCS.EXCH.64 URZ, [UR8+0x30], UR6 ;  /* 0x00003006083f75b2 */ /* 0x0001220008000100 */
[----:B------:R0:W0:Y:S01]  /*0270*/  SYNCS.EXCH.64 URZ, [UR8+0x10], UR4 ;  /* 0x00001004083f75b2 */ /* 0x0000220008000100 */
[----:B------:R0:W0:Y:S01]  /*0280*/  SYNCS.EXCH.64 URZ, [UR8+0x38], UR6 ;  /* 0x00003806083f75b2 */ /* 0x0000220008000100 */
[----:B------:R0:W0:Y:S01]  /*0290*/  SYNCS.EXCH.64 URZ, [UR8+0x18], UR4 ;  /* 0x00001804083f75b2 */ /* 0x0000220008000100 */
[----:B------:R0:W0:Y:S01]  /*02a0*/  SYNCS.EXCH.64 URZ, [UR8+0x40], UR6 ;  /* 0x00004006083f75b2 */ /* 0x0000220008000100 */
[----:B------:R0:W0:Y:S01]  /*02b0*/  SYNCS.EXCH.64 URZ, [UR8+0x20], UR4 ;  /* 0x00002004083f75b2 */ /* 0x0000220008000100 */
[----:B------:R0:W0:Y:S01]  /*02c0*/  SYNCS.EXCH.64 URZ, [UR8+0x48], UR6 ;  /* 0x00004806083f75b2 */ /* 0x0000220008000100 */
[----:B------:R-:W-:Y:S01]  /*02d0*/  NOP ;  /* 0x0000000000007918 */ /* 0x000fe20000000000 */
.L_x_2:
[----:B------:R-:W5:Y:S01]  /*02e0*/  SHFL.IDX PT, R0, R0, RZ, 0x1f ;  /* 0x00001fff00007589 */ /* 0x000f6200000e0000 */
[----:B------:R-:W-:Y:S01]  /*02f0*/  ELECT P0, URZ, PT ;  /* 0x00000000003f782f */ /* 0x000fe20003800000 */
[----:B------:R-:W1:Y:S01]  /*0300*/  LDC R2, c[0x0][0x65c] ;  /* 0x00019700ff027b82 */ /* 0x000e620000000800 */
[----:B------:R-:W-:Y:S01]  /*0310*/  SHF.R.S32.HI R6, RZ, 0x1f, R5 ;  /* 0x0000001fff067819 */ /* 0x000fe20000011405 */
[----:B------:R-:W2:Y:S01]  /*0320*/  S2R R3, SR_CTAID.Y ;  /* 0x0000000000037919 */ /* 0x000ea20000002600 */
[----:B0-----:R-:W-:Y:S01]  /*0330*/  UMOV UR4, 0x20 ;  /* 0x0000002000047882 */ /* 0x001fe20000000000 */
[----:B------:R-:W-:Y:S01]  /*0340*/  ISETP.NE.AND P2, PT, R8, RZ, PT ;  /* 0x000000ff0800720c */ /* 0x000fe20003f45270 */
[----:B------:R-:W-:Y:S01]  /*0350*/  NOP ;  /* 0x0000000000007918 */ /* 0x000fe20000000000 */
[----:B------:R-:W0:Y:S01]  /*0360*/  S2R R4, SR_CTAID.X ;  /* 0x0000000000047919 */ /* 0x000e220000002500 */
[----:B------:R-:W-:Y:S01]  /*0370*/  LEA.HI R6, R6, R5, RZ, 0x2 ;  /* 0x0000000506067211 */ /* 0x000fe200078f10ff */
[----:B------:R-:W-:Y:S01]  /*0380*/  NOP ;  /* 0x0000000000007918 */ /* 0x000fe20000000000 */
[----:B-----5:R-:W-:-:S02]  /*0390*/  ISETP.NE.OR P0, PT, R0, RZ, !P0 ;  /* 0x000000ff0000720c */ /* 0x020fc40004705670 */
[----:B-1----:R-:W-:-:S04]  /*03a0*/  ISETP.NE.AND P3, PT, R2, 0x1, PT ;  /* 0x000000010200780c */ /* 0x002fc80003f65270 */
[----:B------:R-:W-:Y:S02]  /*03b0*/  P2R R0, PR, RZ, 0x8 ;  /* 0x00000008ff007803 */ /* 0x000fe40000000000 */
[----:B------:R-:W-:-:S05]  /*03c0*/  LOP3.LUT R0, R6, 0xfffffffc, RZ, 0xc0, !PT ;  /* 0xfffffffc06007812 */ /* 0x000fca00078ec0ff */
[----:B------:R-:W-:Y:S01]  /*03d0*/  VOTEU.ALL UP0, P0 ;  /* 0x00000000003f7886 */ /* 0x000fe20000000000 */
[----:B------:R-:W-:Y:S01]  /*03e0*/  IMAD.IADD R0, R5, 0x1, -R0 ;  /* 0x0000000105007824 */ /* 0x000fe200078e0a00 */
[----:B------:R-:W0:Y:S01]  /*03f0*/  @P3 LDC R17, c[0x0][0x10] ;  /* 0x00000400ff113b82 */ /* 0x000e220000000800 */
[----:B------:R-:W-:Y:S01]  /*0400*/  VOTEU.ALL UP1, P0 ;  /* 0x00000000003f7886 */ /* 0x000fe20000020000 */
[----:B--2---:R-:W-:Y:S01]  /*0410*/  @P3 IMAD.MOV.U32 R6, RZ, RZ, R3 ;  /* 0x000000ffff063224 */ /* 0x004fe200078e0003 */
[----:B------:R-:W-:Y:S01]  /*0420*/  @!UP0 UMOV UR6, 0x400 ;  /* 0x0000040000068882 */ /* 0x000fe20000000000 */
[----:B------:R-:W-:-:S04]  /*0430*/  @!UP0 UIADD3 UR4, -UR4, 0x100000, URZ ;  /* 0x0010000004048890 */ /* 0x000fc8000fffe13f */
[----:B------:R-:W-:Y:S02]  /*0440*/  @!UP0 USHF.L.U32 UR5, UR4, 0xb, URZ ;  /* 0x0000000b04058899 */ /* 0x000fe4000800063f */
[----:B------:R-:W-:Y:S01]  /*0450*/  @!UP0 USHF.L.U32 UR4, UR4, 0x1, URZ ;  /* 0x0000000104048899 */ /* 0x000fe2000800063f */
[----:B------:R-:W-:Y:S02]  /*0460*/  @P3 IMAD.MOV.U32 R7, RZ, RZ, RZ ;  /* 0x000000ffff073224 */ /* 0x000fe400078e00ff */
[----:B------:R-:W-:Y:S01]  /*0470*/  IMAD.MOV.U32 R5, RZ, RZ, RZ ;  /* 0x000000ffff057224 */ /* 0x000fe200078e00ff */
[----:B------:R-:W1:Y:S01]  /*0480*/  @!UP0 S2UR UR7, SR_CgaCtaId ;  /* 0x00000000000789c3 */ /* 0x000e620000008800 */
[----:B------:R-:W-:-:S07]  /*0490*/  @P3 IMAD.MOV.U32 R11, RZ, RZ, RZ ;  /* 0x000000ffff0b3224 */ /* 0x000fce00078e00ff */
[----:B------:R-:W2:Y:S01]  /*04a0*/  @!P3 LDC R9, c[0x0][0xc] ;  /* 0x00000300ff09bb82 */ /* 0x000ea20000000800 */
[----:B0-----:R-:W-:-:S04]  /*04b0*/  @P3 IMAD.WIDE.U32 R16, R4, R17, R6 ;  /* 0x0000001104103225 */ /* 0x001fc800078e0006 */
[----:B------:R-:W-:Y:S01]  /*04c0*/  @P3 IMAD.IADD R17, R17, 0x1, R11 ;  /* 0x0000000111113824 */ /* 0x000fe200078e020b */
[----:B-1----:R-:W-:Y:S01]  /*04d0*/  @!UP0 ULEA UR6, UR7, UR6, 0x18 ;  /* 0x0000000607068291 */ /* 0x002fe2000f8ec03f */
[----:B------:R-:W-:Y:S01]  /*04e0*/  VOTEU.ALL UP0, P0 ;  /* 0x00000000003f7886 */ /* 0x000fe20000000000 */
[----:B------:R-:W-:-:S04]  /*04f0*/  ISETP.NE.AND P0, PT, R0, 0x3, PT ;  /* 0x000000030000780c */ /* 0x000fc80003f05270 */
[----:B------:R-:W-:Y:S01]  /*0500*/  ISETP.EQ.OR P0, PT, R0, RZ, !P0 ;  /* 0x000000ff0000720c */ /* 0x000fe20004702670 */
[----:B--2---:R-:W-:-:S03]  /*0510*/  @!P3 IMAD.WIDE.U32 R6, R9, R3, R4 ;  /* 0x000000030906b225 */ /* 0x004fc600078e0004 */
[C---:B------:R-:W-:Y:S01]  /*0520*/  ISETP.EQ.AND P0, PT, R8.reuse, RZ, P0 ;  /* 0x000000ff0800720c */ /* 0x040fe20000702270 */
[----:B------:R-:W-:Y:S01]  /*0530*/  VIADD R8, R8, 0xffffffff ;  /* 0xffffffff08087836 */ /* 0x000fe20000000000 */
[----:B------:R-:W0:Y:S02]  /*0540*/  FENCE.VIEW.ASYNC.S ;  /* 0x00000000000073c6 */ /* 0x000e240000000000 */
[----:B0-----:R0:W3:Y:S01]  /*0550*/  @!UP0 SYNCS.EXCH.64 URZ, [UR6+0x60], UR4 ;  /* 0x00006004063f85b2 */ /* 0x0010e20008000100 */
[----:B------:R-:W-:Y:S01]  /*0560*/  @!P3 IMAD.MOV.U32 R16, RZ, RZ, R6 ;  /* 0x000000ffff10b224 */ /* 0x000fe200078e0006 */
[----:B------:R-:W-:Y:S01]  /*0570*/  SEL R19, RZ, 0x1, !P0 ;  /* 0x00000001ff137807 */ /* 0x000fe20004000000 */
[----:B------:R-:W-:Y:S01]  /*0580*/  @!P3 IMAD.MOV.U32 R17, RZ, RZ, R7 ;  /* 0x000000ffff11b224 */ /* 0x000fe200078e0007 */
[----:B------:R-:W-:-:S04]  /*0590*/  ISETP.GE.U32.AND P1, PT, R8, 0x2, PT ;  /* 0x000000020800780c */ /* 0x000fc80003f26070 */
[----:B------:R-:W-:Y:S01]  /*05a0*/  SEL R19, R19, 0x2, P1 ;  /* 0x0000000213137807 */ /* 0x000fe20000800000 */
[----:B------:R0:W3:Y:S01]  /*05b0*/  @!UP1 SYNCS.EXCH.64 URZ, [UR6+0x68], UR4 ;  /* 0x00006804063f95b2 */ /* 0x0000e20008000100 */
[----:B------:R-:W-:Y:S01]  /*05c0*/  NOP ;  /* 0x0000000000007918 */ /* 0x000fe20000000000 */
[----:B---34-:R-:W-:Y:S06]  /*05d0*/  BAR.SYNC.DEFER_BLOCKING 0x0 ;  /* 0x0000000000007b1d */ /* 0x018fec0000010000 */
[----:B------:R-:W-:Y:S05]  /*05e0*/  @!P2 BRA `(.L_x_3) ;  /* 0x000000a000e0a947 */ /* 0x000fea0003800000 */
[----:B------:R-:W-:-:S13]  /*05f0*/  ISETP.GT.U32.AND P0, PT, R8, 0x1, PT ;  /* 0x000000010800780c */ /* 0x000fda0003f04070 */
[----:B0-----:R-:W-:Y:S05]  /*0600*/  @P0 EXIT ;  /* 0x000000000000094d */ /* 0x001fea0003800000 */
[----:B------:R-:W-:Y:S01]  /*0610*/  ULDC.64 UR4, c[0x0][0x650] ;  /* 0x0001940000047ab9 */ /* 0x000fe20000000a00 */
[----:B------:R-:W-:Y:S01]  /*0620*/  PRMT R0, RZ, 0x7610, R0 ;  /* 0x00007610ff007816 */ /* 0x000fe20000000000 */
[----:B------:R-:W-:Y:S01]  /*0630*/  IMAD.MOV.U32 R139, RZ, RZ, -0x1 ;  /* 0xffffffffff8b7424 */ /* 0x000fe200078e00ff */
[----:B------:R-:W-:Y:S01]  /*0640*/  ISETP.GE.U32.AND P0, PT, R16, UR4, PT ;  /* 0x0000000410007c0c */ /* 0x000fe2000bf06070 */
[----:B------:R-:W-:Y:S02]  /*0650*/  IMAD.MOV.U32 R140, RZ, RZ, -0x1 ;  /* 0xffffffffff8c7424 */ /* 0x000fe400078e00ff */
[----:B------:R-:W-:Y:S01]  /*0660*/  IMAD.MOV.U32 R137, RZ, RZ, -0x1 ;  /* 0xffffffffff897424 */ /* 0x000fe200078e00ff */
[----:B------:R-:W-:-:S13]  /*0670*/  ISETP.GE.U32.AND.EX P0, PT, R17, UR5, PT, P0 ;  /* 0x0000000511007c0c */ /* 0x000fda000bf06100 */
[----:B------:R-:W-:Y:S05]  /*0680*/  @P0 BRA `(.L_x_4) ;  /* 0x0000000400540947 */ /* 0x000fea0003800000 */
[----:B------:R-:W0:Y:S01]  /*0690*/  LDC.64 R14, c[0x0][0x628] ;  /* 0x00018a00ff0e7b82 */ /* 0x000e220000000a00 */
[----:B------:R-:W-:Y:S02]  /*06a0*/  IMAD.MOV.U32 R6, RZ, RZ, R16 ;  /* 0x000000ffff067224 */ /* 0x000fe400078e0010 */
[----:B------:R-:W-:-:S05]  /*06b0*/  IMAD.MOV.U32 R7, RZ, RZ, R17 ;  /* 0x000000ffff077224 */ /* 0x000fca00078e0011 */
[----:B------:R-:W1:Y:S08]  /*06c0*/  LDC R0, c[0x0][0x630] ;  /* 0x00018c00ff007b82 */ /* 0x000e700000000800 */
[----:B------:R-:W2:Y:S01]  /*06d0*/  LDC.64 R20, c[0x0][0x620] ;  /* 0x00018800ff147b82 */ /* 0x000ea20000000a00 */
[----:B0-----:R-:W-:-:S04]  /*06e0*/  ISETP.NE.U32.AND P0, PT, R14, RZ, PT ;  /* 0x000000ff0e00720c */ /* 0x001fc80003f05070 */
[----:B------:R-:W-:-:S13]  /*06f0*/  ISETP.NE.AND.EX P0, PT, R15, RZ, PT, P0 ;  /* 0x000000ff0f00720c */ /* 0x000fda0003f05300 */
[----:B-12---:R-:W-:Y:S05]  /*0700*/  @!P0 BRA `(.L_x_5) ;  /* 0x0000000000288947 */ /* 0x006fea0003800000 */
[----:B------:R-:W0:Y:S02]  /*0710*/  LDC R11, c[0x0][0x634] ;  /* 0x00018d00ff0b7b82 */ /* 0x000e240000000800 */
[----:B0-----:R-:W-:-:S05]  /*0720*/  IADD3 R11, P0, R16, R11, RZ ;  /* 0x0000000b100b7210 */ /* 0x001fca0007f1e0ff */
[----:B------:R-:W-:-:S04]  /*0730*/  IMAD.X R13, RZ, RZ, R17, P0 ;  /* 0x000000ffff0d7224 */ /* 0x000fc800000e0611 */
[----:B------:R-:W-:-:S04]  /*0740*/  IMAD.WIDE.U32 R6, R13, R14, RZ ;  /* 0x0000000e0d067225 */ /* 0x000fc800078e00ff */
[----:B------:R-:W-:-:S04]  /*0750*/  IMAD.WIDE.U32 R8, P0, R11, R15, R6 ;  /* 0x0000000f0b087225 */ /* 0x000fc80007800006 */
[----:B------:R-:W-:-:S04]  /*0760*/  IMAD.WIDE.U32 R6, R11, R14, RZ ;  /* 0x0000000e0b067225 */ /* 0x000fc800078e00ff */
[----:B------:R-:W-:Y:S01]  /*0770*/  IMAD.X R11, RZ, RZ, RZ, P0 ;  /* 0x000000ffff0b7224 */ /* 0x000fe200000e06ff */
[----:B------:R-:W-:Y:S01]  /*0780*/  IADD3 RZ, P0, R7, R8, RZ ;  /* 0x0000000807ff7210 */ /* 0x000fe20007f1e0ff */
[----:B------:R-:W-:-:S04]  /*0790*/  IMAD.MOV.U32 R10, RZ, RZ, R9 ;  /* 0x000000ffff0a7224 */ /* 0x000fc800078e0009 */
[----:B------:R-:W-:-:S08]  /*07a0*/  IMAD.WIDE.U32.X R6, R13, R15, R10, P0 ;  /* 0x0000000f0d067225 */ /* 0x000fd000000e040a */
.L_x_5:
[-CC-:B------:R-:W-:Y:S01]  /*07b0*/  SHF.R.U64 R137, R6, R0.reuse, R7.reuse ;  /* 0x0000000006897219 */ /* 0x180fe20000001207 */
[----:B------:R-:W0:Y:S01]  /*07c0*/  LDC R10, c[0x0][0x618] ;  /* 0x00018600ff0a7b82 */ /* 0x000e220000000800 */
[----:B------:R-:W-:Y:S01]  /*07d0*/  SHF.R.U32.HI R5, RZ, R0, R7 ;  /* 0x00000000ff057219 */ /* 0x000fe20000011607 */
[----:B------:R-:W-:Y:S01]  /*07e0*/  ULDC UR4, c[0x0][0x150] ;  /* 0x0000540000047ab9 */ /* 0x000fe20000000800 */
[----:B------:R-:W-:Y:S02]  /*07f0*/  IADD3 R9, P0, RZ, -R137, RZ ;  /* 0x80000089ff097210 */ /* 0x000fe40007f1e0ff */
[----:B------:R-:W-:-:S03]  /*0800*/  I2FP.F32.U32 R0, R4 ;  /* 0x0000000400007245 */ /* 0x000fc60000201000 */
[----:B------:R-:W1:Y:S01]  /*0810*/  LDC.64 R28, c[0x0][0x640] ;  /* 0x00019000ff1c7b82 */ /* 0x000e620000000a00 */
[----:B------:R-:W-:Y:S02]  /*0820*/  IMAD.X R11, RZ, RZ, ~R5, P0 ;  /* 0x000000ffff0b7224 */ /* 0x000fe400000e0e05 */
[----:B------:R-:W-:Y:S01]  /*0830*/  FMUL R0, R0, UR4 ;  /* 0x0000000400007c20 */ /* 0x000fe20008400000 */
[----:B------:R-:W-:Y:S01]  /*0840*/  IMAD.WIDE.U32 R6, R9, R20, R16 ;  /* 0x0000001409067225 */ /* 0x000fe200078e0010 */
[----:B------:R-:W-:-:S03]  /*0850*/  ULDC UR4, c[0x0][0x154] ;  /* 0x0000550000047ab9 */ /* 0x000fc60000000800 */
[----:B------:R-:W-:Y:S01]  /*0860*/  IMAD R8, R11, R20, RZ ;  /* 0x000000140b087224 */ /* 0x000fe200078e02ff */
[----:B------:R-:W2:Y:S01]  /*0870*/  LDC R5, c[0x0][0x144] ;  /* 0x00005100ff057b82 */ /* 0x000ea20000000800 */
[----:B------:R-:W3:Y:S02]  /*0880*/  F2I.U32.TRUNC.NTZ R0, R0 ;  /* 0x0000000000007305 */ /* 0x000ee4000020f000 */
[----:B------:R-:W-:-:S04]  /*0890*/  IMAD R9, R9, R21, R8 ;  /* 0x0000001509097224 */ /* 0x000fc800078e0208 */
[----:B------:R-:W-:Y:S01]  /*08a0*/  IMAD.IADD R7, R7, 0x1, R9 ;  /* 0x0000000107077824 */ /* 0x000fe200078e0209 */
[----:B------:R-:W4:Y:S01]  /*08b0*/  LDC R12, c[0x0][0x608] ;  /* 0x00018200ff0c7b82 */ /* 0x000f220000000800 */
[----:B------:R-:W-:-:S03]  /*08c0*/  IMAD.MOV.U32 R9, RZ, RZ, -0x1 ;  /* 0xffffffffff097424 */ /* 0x000fc600078e00ff */
[-CC-:B0-----:R-:W-:Y:S02]  /*08d0*/  SHF.R.U64 R20, R6, R10.reuse, R7.reuse ;  /* 0x0000000a06147219 */ /* 0x181fe40000001207 */
[----:B------:R-:W-:Y:S02]  /*08e0*/  I2FP.F32.U32 R6, R3 ;  /* 0x0000000300067245 */ /* 0x000fe40000201000 */
[----:B------:R-:W0:Y:S01]  /*08f0*/  LDC R26, c[0x0][0x658] ;  /* 0x00019600ff1a7b82 */ /* 0x000e220000000800 */
[----:B-1----:R-:W-:Y:S01]  /*0900*/  ISETP.NE.U32.AND P0, PT, R28, RZ, PT ;  /* 0x000000ff1c00720c */ /* 0x002fe20003f05070 */
[----:B---3--:R-:W-:Y:S01]  /*0910*/  IMAD.MOV R8, RZ, RZ, -R0 ;  /* 0x000000ffff087224 */ /* 0x008fe200078e0a00 */
[----:B------:R-:W-:Y:S01]  /*0920*/  SHF.R.U32.HI R7, RZ, R10, R7 ;  /* 0x0000000aff077219 */ /* 0x000fe20000011607 */
[----:B------:R-:W-:Y:S01]  /*0930*/  FMUL R6, R6, UR4 ;  /* 0x0000000406067c20 */ /* 0x000fe20008400000 */
[----:B------:R-:W-:-:S03]  /*0940*/  ISETP.NE.AND.EX P0, PT, R29, RZ, PT, P0 ;  /* 0x000000ff1d00720c */ /* 0x000fc60003f05300 */
[----:B------:R-:W1:Y:S01]  /*0950*/  LDC R14, c[0x0][0x148] ;  /* 0x00005200ff0e7b82 */ /* 0x000e620000000800 */
[----:B--2---:R-:W-:-:S07]  /*0960*/  IMAD R0, R5, R8, R4 ;  /* 0x0000000805007224 */ /* 0x004fce00078e0204 */
[----:B------:R-:W2:Y:S01]  /*0970*/  LDC R24, c[0x0][0x600] ;  /* 0x00018000ff187b82 */ /* 0x000ea20000000800 */
[-CC-:B----4-:R-:W-:Y:S02]  /*0980*/  SHF.R.U64 R30, R20, R12.reuse, R7.reuse ;  /* 0x0000000c141e7219 */ /* 0x190fe40000001207 */
[----:B------:R-:W-:Y:S01]  /*0990*/  SHF.R.U32.HI R5, RZ, R12, R7 ;  /* 0x0000000cff057219 */ /* 0x000fe20000011607 */
[----:B------:R-:W-:Y:S01]  /*09a0*/  IMAD.MOV.U32 R7, RZ, RZ, 0x1 ;  /* 0x00000001ff077424 */ /* 0x000fe200078e00ff */
[----:B------:R3:W4:Y:S03]  /*09b0*/  F2I.U32.TRUNC.NTZ R12, R6 ;  /* 0x00000006000c7305 */ /* 0x000726000020f000 */
[----:B------:R-:W1:Y:S01]  /*09c0*/  LDC R15, c[0x0][0x648] ;  /* 0x00019200ff0f7b82 */ /* 0x000e620000000800 */
[-C--:B0-----:R-:W-:Y:S02]  /*09d0*/  SHF.L.U32 R4, R9, R26.reuse, RZ ;  /* 0x0000001a09047219 */ /* 0x081fe400000006ff */
[----:B------:R-:W-:-:S02]  /*09e0*/  SHF.R.U64 R32, R30, R26, R5 ;  /* 0x0000001a1e207219 */ /* 0x000fc40000001205 */
[----:B------:R-:W-:Y:S02]  /*09f0*/  LOP3.LUT R11, RZ, R4, RZ, 0x33, !PT ;  /* 0x00000004ff0b7212 */ /* 0x000fe400078e33ff */
[-C--:B------:R-:W-:Y:S01]  /*0a00*/  SHF.R.U32.HI R5, RZ, R26.reuse, R5 ;  /* 0x0000001aff057219 */ /* 0x080fe20000011605 */
[----:B------:R-:W0:Y:S01]  /*0a10*/  LDC R21, c[0x0][0x638] ;  /* 0x00018e00ff157b82 */ /* 0x000e220000000800 */
[----:B------:R-:W-:Y:S01]  /*0a20*/  SHF.L.U32 R10, R7, R26, RZ ;  /* 0x0000001a070a7219 */ /* 0x000fe200000006ff */
[----:B------:R-:W-:-:S06]  /*0a30*/  IMAD.MOV.U32 R4, RZ, RZ, R32 ;  /* 0x000000ffff047224 */ /* 0x000fcc00078e0020 */
[----:B------:R-:W0:Y:S01]  /*0a40*/  LDC R139, c[0x0][0x610] ;  /* 0x00018400ff8b7b82 */ /* 0x000e220000000800 */
[----:B---34-:R-:W-:Y:S05]  /*0a50*/  @!P0 BRA `(.L_x_6) ;  /* 0x0000000000288947 */ /* 0x018fea0003800000 */
[----:B------:R-:W3:Y:S02]  /*0a60*/  LDC R9, c[0x0][0x64c] ;  /* 0x00019300ff097b82 */ /* 0x000ee40000000800 */
[----:B---3--:R-:W-:-:S05]  /*0a70*/  IADD3 R9, P0, R32, R9, RZ ;  /* 0x0000000920097210 */ /* 0x008fca0007f1e0ff */
        /* <DEDUP_REMOVED lines=8> */
.L_x_6:
[----:B-1----:R-:W-:Y:S01]  /*0b00*/  SHF.R.U64 R4, R4, R15, R5 ;  /* 0x0000000f04047219 */ /* 0x002fe20000001205 */
[----:B--2---:R-:W-:Y:S01]  /*0b10*/  VIADD R5, R24, 0xffffffff ;  /* 0xffffffff18057836 */ /* 0x004fe20000000000 */
[----:B------:R-:W-:Y:S01]  /*0b20*/  LOP3.LUT R11, R30, R11, RZ, 0xc0, !PT ;  /* 0x0000000b1e0b7212 */ /* 0x000fe200078ec0ff */
[----:B------:R-:W-:Y:S02]  /*0b30*/  IMAD.MOV R12, RZ, RZ, -R12 ;  /* 0x000000ffff0c7224 */ /* 0x000fe400078e0a0c */
[----:B------:R-:W-:Y:S02]  /*0b40*/  IMAD.MOV R6, RZ, RZ, -R4 ;  /* 0x000000ffff067224 */ /* 0x000fe400078e0a04 */
[----:B------:R-:W-:Y:S01]  /*0b50*/  IMAD R11, R10, R4, R11 ;  /* 0x000000040a0b7224 */ /* 0x000fe200078e020b */
[----:B------:R-:W-:Y:S01]  /*0b60*/  LOP3.LUT R4, R20, R5, RZ, 0xc0, !PT ;  /* 0x0000000514047212 */ /* 0x000fe200078ec0ff */
[----:B------:R-:W-:Y:S02]  /*0b70*/  @P3 IMAD R0, R14, R12, R3 ;  /* 0x0000000c0e003224 */ /* 0x000fe400078e0203 */
[----:B0-----:R-:W-:-:S02]  /*0b80*/  IMAD R3, R6, R21, R32 ;  /* 0x0000001506037224 */ /* 0x001fc400078e0220 */
[----:B------:R-:W-:Y:S02]  /*0b90*/  IMAD R139, R11, R139, R0 ;  /* 0x0000008b0b8b7224 */ /* 0x000fe400078e0200 */
[----:B------:R-:W-:Y:S02]  /*0ba0*/  IMAD R4, R3, R24, R4 ;  /* 0x0000001803047224 */ /* 0x000fe400078e0204 */
[----:B------:R-:W-:-:S03]  /*0bb0*/  IMAD.MOV.U32 R0, RZ, RZ, 0x1 ;  /* 0x00000001ff007424 */ /* 0x000fc600078e00ff */
[----:B------:R-:W-:Y:S02]  /*0bc0*/  SEL R140, R4, R139, !P3 ;  /* 0x0000008b048c7207 */ /* 0x000fe40005800000 */
[----:B------:R-:W-:-:S07]  /*0bd0*/  SEL R139, R139, R4, !P3 ;  /* 0x000000048b8b7207 */ /* 0x000fce0005800000 */
.L_x_4:
[----:B------:R-:W-:-:S08]  /*0be0*/  NOP ;  /* 0x0000000000007918 */ /* 0x000fd00000000000 */
[----:B------:R-:W0:Y:S02]  /*0bf0*/  USETMAXREG.TRY_ALLOC.CTAPOOL UP0, 0xe8 ;  /* 0x000000e8000079c8 */ /* 0x000e240008000600 */
[----:B0-----:R-:W-:-:S13]  /*0c00*/  PLOP3.LUT P0, PT, PT, PT, UP0, 0x80, 0x0 ;  /* 0x000000000000781c */ /* 0x001fda0003f0f008 */
[----:B------:R-:W-:Y:S05]  /*0c10*/  @!P0 BRA `(.L_x_4) ;  /* 0xfffffffc00f08947 */ /* 0x000fea000383ffff */
[----:B------:R-:W-:Y:S01]  /*0c20*/  ULDC.64 UR4, c[0x0][0x598] ;  /* 0x0001660000047ab9 */ /* 0x000fe20000000a00 */
[----:B------:R-:W-:Y:S01]  /*0c30*/  ULDC.64 UR36, c[0x0][0x208] ;  /* 0x0000820000247ab9 */ /* 0x000fe20000000a00 */
[----:B------:R-:W-:-:S04]  /*0c40*/  ISETP.NE.U32.AND P0, PT, RZ, UR4, PT ;  /* 0x00000004ff007c0c */ /* 0x000fc8000bf05070 */
[----:B------:R-:W-:-:S13]  /*0c50*/  ISETP.NE.AND.EX P0, PT, RZ, UR5, PT, P0 ;  /* 0x00000005ff007c0c */ /* 0x000fda000bf05300 */
[----:B------:R-:W-:Y:S05]  /*0c60*/  @!P0 BRA `(.L_x_7) ;  /* 0x00000000001c8947 */ /* 0x000fea0003800000 */
[----:B------:R-:W0:Y:S02]  /*0c70*/  LDC.64 R4, c[0x0][0x598] ;  /* 0x00016600ff047b82 */ /* 0x000e240000000a00 */
[----:B0-----:R-:W2:Y:S02]  /*0c80*/  LDG.E.64 R4, desc[UR36][R4.64] ;  /* 0x0000002404047981 */ /* 0x001ea4000c1e1b00 */
[----:B--2---:R-:W-:-:S04]  /*0c90*/  ISETP.NE.U32.AND P0, PT, R4, RZ, PT ;  /* 0x000000ff0400720c */ /* 0x004fc80003f05070 */
[----:B------:R-:W-:-:S13]  /*0ca0*/  ISETP.NE.AND.EX P0, PT, R5, RZ, PT, P0 ;  /* 0x000000ff0500720c */ /* 0x000fda0003f05300 */
[----:B------:R-:W-:Y:S05]  /*0cb0*/  @!P0 BRA `(.L_x_7) ;  /* 0x0000000000088947 */ /* 0x000fea0003800000 */
[----:B------:R0:W5:Y:S01]  /*0cc0*/  LD.E R23, desc[UR36][R4.64] ;  /* 0x0000002404177980 */ /* 0x000162000c101900 */
[----:B------:R-:W-:Y:S05]  /*0cd0*/  BRA `(.L_x_8) ;  /* 0x0000000000247947 */ /* 0x000fea0003800000 */
.L_x_7:
[----:B------:R-:W-:Y:S02]  /*0ce0*/  ULDC.64 UR4, c[0x0][0x588] ;  /* 0x0001620000047ab9 */ /* 0x000fe40000000a00 */
[----:B------:R-:W-:-:S04]  /*0cf0*/  ISETP.NE.U32.AND P0, PT, RZ, UR4, PT ;  /* 0x00000004ff007c0c */ /* 0x000fc8000bf05070 */
[----:B------:R-:W-:-:S13]  /*0d00*/  ISETP.NE.AND.EX P0, PT, RZ, UR5, PT, P0 ;  /* 0x00000005ff007c0c */ /* 0x000fda000bf05300 */
[----:B------:R-:W-:Y:S05]  /*0d10*/  @!P0 BRA `(.L_x_9) ;  /* 0x00000000000c8947 */ /* 0x000fea0003800000 */
[----:B------:R-:W0:Y:S02]  /*0d20*/  LDC.64 R4, c[0x0][0x588] ;  /* 0x00016200ff047b82 */ /* 0x000e240000000a00 */
[----:B0-----:R1:W5:Y:S01]  /*0d30*/  LDG.E R23, desc[UR36][R4.64] ;  /* 0x0000002404177981 */ /* 0x001362000c1e1900 */
[----:B------:R-:W-:Y:S05]  /*0d40*/  BRA `(.L_x_8) ;  /* 0x0000000000087947 */ /* 0x000fea0003800000 */
.L_x_9:
[----:B------:R-:W-:Y:S02]  /*0d50*/  ULDC UR4, c[0x0][0x580] ;  /* 0x0001600000047ab9 */ /* 0x000fe40000000800 */
[----:B------:R-:W-:-:S07]  /*0d60*/  IMAD.U32 R23, RZ, RZ, UR4 ;  /* 0x00000004ff177e24 */ /* 0x000fce000f8e00ff */
.L_x_8:
[----:B------:R-:W-:Y:S02]  /*0d70*/  ULDC.64 UR4, c[0x0][0x5a0] ;  /* 0x0001680000047ab9 */ /* 0x000fe40000000a00 */
[----:B------:R-:W-:-:S04]  /*0d80*/  ISETP.NE.U32.AND P0, PT, RZ, UR4, PT ;  /* 0x00000004ff007c0c */ /* 0x000fc8000bf05070 */
[----:B------:R-:W-:-:S13]  /*0d90*/  ISETP.NE.AND.EX P0, PT, RZ, UR5, PT, P0 ;  /* 0x00000005ff007c0c */ /* 0x000fda000bf05300 */
[----:B------:R-:W-:Y:S05]  /*0da0*/  @!P0 BRA `(.L_x_10) ;  /* 0x00000000001c8947 */ /* 0x000fea0003800000 */
[----:B01----:R-:W0:Y:S02]  /*0db0*/  LDC.64 R4, c[0x0][0x5a0] ;  /* 0x00016800ff047b82 */ /* 0x003e240000000a00 */
[----:B0-----:R-:W2:Y:S02]  /*0dc0*/  LDG.E.64 R4, desc[UR36][R4.64] ;  /* 0x0000002404047981 */ /* 0x001ea4000c1e1b00 */
[----:B--2---:R-:W-:-:S04]  /*0dd0*/  ISETP.NE.U32.AND P0, PT, R4, RZ, PT ;  /* 0x000000ff0400720c */ /* 0x004fc80003f05070 */
[----:B------:R-:W-:-:S13]  /*0de0*/  ISETP.NE.AND.EX P0, PT, R5, RZ, PT, P0 ;  /* 0x000000ff0500720c */ /* 0x000fda0003f05300 */
[----:B------:R-:W-:Y:S05]  /*0df0*/  @!P0 BRA `(.L_x_10) ;  /* 0x0000000000088947 */ /* 0x000fea0003800000 */
[----:B------:R0:W5:Y:S01]  /*0e00*/  LD.E R136, desc[UR36][R4.64] ;  /* 0x0000002404887980 */ /* 0x000162000c101900 */
[----:B------:R-:W-:Y:S05]  /*0e10*/  BRA `(.L_x_11) ;  /* 0x0000000000247947 */ /* 0x000fea0003800000 */
.L_x_10:
[----:B------:R-:W-:Y:S02]  /*0e20*/  ULDC.64 UR4, c[0x0][0x590] ;  /* 0x0001640000047ab9 */ /* 0x000fe40000000a00 */
[----:B------:R-:W-:-:S04]  /*0e30*/  ISETP.NE.U32.AND P0, PT, RZ, UR4, PT ;  /* 0x00000004ff007c0c */ /* 0x000fc8000bf05070 */
[----:B------:R-:W-:-:S13]  /*0e40*/  ISETP.NE.AND.EX P0, PT, RZ, UR5, PT, P0 ;  /* 0x00000005ff007c0c */ /* 0x000fda000bf05300 */
[----:B------:R-:W-:Y:S05]  /*0e50*/  @!P0 BRA `(.L_x_12) ;  /* 0x00000000000c8947 */ /* 0x000fea0003800000 */
[----:B01----:R-:W0:Y:S02]  /*0e60*/  LDC.64 R4, c[0x0][0x590] ;  /* 0x00016400ff047b82 */ /* 0x003e240000000a00 */
[----:B0-----:R1:W5:Y:S01]  /*0e70*/  LDG.E R136, desc[UR36][R4.64] ;  /* 0x0000002404887981 */ /* 0x001362000c1e1900 */
[----:B------:R-:W-:Y:S05]  /*0e80*/  BRA `(.L_x_11) ;  /* 0x0000000000087947 */ /* 0x000fea0003800000 */
.L_x_12:
[----:B------:R-:W-:Y:S02]  /*0e90*/  ULDC UR4, c[0x0][0x584] ;  /* 0x0001610000047ab9 */ /* 0x000fe40000000800 */
[----:B------:R-:W-:-:S07]  /*0ea0*/  IMAD.U32 R136, RZ, RZ, UR4 ;  /* 0x00000004ff887e24 */ /* 0x000fce000f8e00ff */
.L_x_11:
[----:B------:R-:W-:-:S13]  /*0eb0*/  LOP3.LUT P0, RZ, R0, 0xff, RZ, 0xc0, !PT ;  /* 0x000000ff00ff7812 */ /* 0x000fda000780c0ff */
[----:B------:R-:W-:Y:S05]  /*0ec0*/  @!P0 EXIT ;  /* 0x000000000000894d */ /* 0x000fea0003800000 */
[----:B------:R-:W-:Y:S01]  /*0ed0*/  ULDC UR4, c[0x0][0x28c] ;  /* 0x0000a30000047ab9 */ /* 0x000fe20000000800 */
[----:B------:R-:W-:Y:S01]  /*0ee0*/  LOP3.LUT R138, R19, 0x1, RZ, 0xfc, !PT ;  /* 0x00000001138a7812 */ /* 0x000fe200078efcff */
[----:B------:R-:W-:Y:S01]  /*0ef0*/  UIADD3 UR4, UR4, 0x3f, URZ ;  /* 0x0000003f04047890 */ /* 0x000fe2000fffe03f */
[----:B------:R-:W-:Y:S01]  /*0f00*/  UMOV UR38, URZ ;  /* 0x0000003f00267c82 */ /* 0x000fe20008000000 */
[----:B------:R-:W-:Y:S02]  /*0f10*/  UMOV UR39, URZ ;  /* 0x0000003f00277c82 */ /* 0x000fe40008000000 */
[----:B------:R-:W-:-:S04]  /*0f20*/  USHF.R.S32.HI UR5, URZ, 0x1f, UR4 ;  /* 0x0000001f3f057899 */ /* 0x000fc80008011404 */
[----:B------:R-:W-:-:S04]  /*0f30*/  ULEA.HI UR5, UR5, UR4, URZ, 0x6 ;  /* 0x0000000405057291 */ /* 0x000fc8000f8f303f */
[----:B------:R-:W-:-:S12]  /*0f40*/  USHF.R.S32.HI UR40, URZ, 0x6, UR5 ;  /* 0x000000063f287899 */ /* 0x000fd80008011405 */
.L_x_254:
[----:B------:R-:W-:Y:S01]  /*0f50*/  LOP3.LUT R0, R18, 0x80, RZ, 0xc0, !PT ;  /* 0x0000008012007812 */ /* 0x000fe200078ec0ff */
[----:B--2---:R-:W2:Y:S01]  /*0f60*/  S2UR UR6, SR_CgaCtaId ;  /* 0x00000000000679c3 */ /* 0x004ea20000008800 */
[----:B------:R-:W-:Y:S02]  /*0f70*/  UMOV UR41, 0x400 ;  /* 0x0000040000297882 */ /* 0x000fe40000000000 */
[----:B------:R-:W-:-:S06]  /*0f80*/  SHF.R.U32.HI R0, RZ, 0x7, R0 ;  /* 0x00000007ff007819 */ /* 0x000fcc0000011600 */
[----:B---3--:R-:W3:Y:S01]  /*0f90*/  SHFL.IDX PT, R0, R0, RZ, 0x1f ;  /* 0x00001fff00007589 */ /* 0x008ee200000e0000 */
[----:B--2---:R-:W-:Y:S01]  /*0fa0*/  ULEA UR41, UR6, UR41, 0x18 ;  /* 0x0000002906297291 */ /* 0x004fe2000f8ec03f */
[----:B---3--:R-:W-:-:S13]  /*0fb0*/  R2UR UR4, R0 ;  /* 0x00000000000472ca */ /* 0x008fda00000e0000 */
[----:B------:R-:W-:-:S04]  /*0fc0*/  ULEA.HI UR5, UR4, UR4, URZ, 0x1 ;  /* 0x0000000404057291 */ /* 0x000fc8000f8f083f */
[----:B------:R-:W-:-:S04]  /*0fd0*/  ULOP3.LUT UR5, UR5, 0x7fffe, URZ, 0xc0, !UPT ;  /* 0x0007fffe05057892 */ /* 0x000fc8000f8ec03f */
[----:B------:R-:W-:-:S03]  /*0fe0*/  UIADD3 UR5, UR4, -UR5, URZ ;  /* 0x8000000504057290 */ /* 0x000fc6000fffe03f */
[----:B------:R-:W-:Y:S01]  /*0ff0*/  ULDC UR4, c[0x0][0x28c] ;  /* 0x0000a30000047ab9 */ /* 0x000fe20000000800 */
[----:B------:R-:W-:Y:S01]  /*1000*/  ULEA UR5, UR5, UR41, 0xd ;  /* 0x0000002905057291 */ /* 0x000fe2000f8e683f */
[----:B------:R-:W-:-:S03]  /*1010*/  ISETP.LT.AND P0, PT, RZ, UR4, PT ;  /* 0x00000004ff007c0c */ /* 0x000fc6000bf01270 */
[----:B------:R-:W-:-:S04]  /*1020*/  UIADD3 UR5, UR5, 0x100, URZ ;  /* 0x0000010005057890 */ /* 0x000fc8000fffe03f */
[----:B------:R-:W-:-:S04]  /*1030*/  USHF.R.U32.HI UR5, URZ, 0x4, UR5 ;  /* 0x000000043f057899 */ /* 0x000fc80008011605 */
[----:B------:R-:W-:Y:S02]  /*1040*/  ULOP3.LUT UR42, UR5, 0x3fff, URZ, 0xc0, !UPT ;  /* 0x00003fff052a7892 */ /* 0x000fe4000f8ec03f */
[----:B-1--4-:R-:W-:Y:S10]  /*1050*/  @P0 BRA `(.L_x_13) ;  /* 0x0000000000400947 */ /* 0x012ff40003800000 */
[----:B------:R-:W-:Y:S01]  /*1060*/  MOV R0, 0x0 ;  /* 0x0000000000007802 */ /* 0x000fe20000000f00 */
[----:B------:R-:W-:Y:S01]  /*1070*/  ULDC.64 UR4, c[0x4][0x68] ;  /* 0x01001a0000047ab9 */ /* 0x000fe20000000a00 */
[----:B------:R-:W-:Y:S01]  /*1080*/  ULDC.64 UR6, c[0x4][0x8] ;  /* 0x0100020000067ab9 */ /* 0x000fe20000000a00 */
[----:B01----:R-:W-:Y:S01]  /*1090*/  IMAD.U32 R4, RZ, RZ, UR4 ;  /* 0x00000004ff047e24 */ /* 0x003fe2000f8e00ff */
[----:B------:R0:W1:Y:S01]  /*10a0*/  LDC.64 R14, c[0x4][R0] ;  /* 0x01000000000e7b82 */ /* 0x0000620000000a00 */
[----:B------:R-:W-:Y:S01]  /*10b0*/  IMAD.U32 R5, RZ, RZ, UR5 ;  /* 0x00000005ff057e24 */ /* 0x000fe2000f8e00ff */
[----:B------:R-:W-:Y:S01]  /*10c0*/  ULDC.64 UR4, c[0x4][0x70] ;  /* 0x01001c0000047ab9 */ /* 0x000fe20000000a00 */
[----:B------:R-:W-:Y:S02]  /*10d0*/  IMAD.U32 R10, RZ, RZ, UR6 ;  /* 0x00000006ff0a7e24 */ /* 0x000fe4000f8e00ff */
[----:B------:R-:W-:Y:S02]  /*10e0*/  IMAD.U32 R6, RZ, RZ, UR4 ;  /* 0x00000004ff067e24 */ /* 0x000fe4000f8e00ff */
[----:B------:R-:W-:-:S02]  /*10f0*/  IMAD.U32 R7, RZ, RZ, UR5 ;  /* 0x00000005ff077e24 */ /* 0x000fc4000f8e00ff */
[----:B------:R-:W-:Y:S02]  /*1100*/  IMAD.U32 R11, RZ, RZ, UR7 ;  /* 0x00000007ff0b7e24 */ /* 0x000fe4000f8e00ff */
[----:B------:R-:W-:Y:S02]  /*1110*/  IMAD.MOV.U32 R8, RZ, RZ, 0x1e1 ;  /* 0x000001e1ff087424 */ /* 0x000fe400078e00ff */
[----:B------:R-:W-:Y:S02]  /*1120*/  IMAD.MOV.U32 R12, RZ, RZ, 0x1 ;  /* 0x00000001ff0c7424 */ /* 0x000fe400078e00ff */
[----:B0-----:R-:W-:-:S07]  /*1130*/  IMAD.MOV.U32 R13, RZ, RZ, RZ ;  /* 0x000000ffff0d7224 */ /* 0x001fce00078e00ff */
[----:B------:R-:W-:-:S07]  /*1140*/  LEPC R20, `(.L_x_13) ;  /* 0x000000001014794e */ /* 0x000fce0000000000 */
[----:B-1---5:R-:W-:Y:S05]  /*1150*/  CALL.ABS.NOINC R14 ;  /* 0x000000000e007343 */ /* 0x022fea0003c00000 */
.L_x_13:
[----:B------:R-:W-:-:S13]  /*1160*/  ISETP.NE.AND P0, PT, R138, 0x3, PT ;  /* 0x000000038a00780c */ /* 0x000fda0003f05270 */
[----:B------:R-:W-:Y:S05]  /*1170*/  @!P0 BRA `(.L_x_14) ;  /* 0x0000000000048947 */ /* 0x000fea0003800000 */
[----:B------:R-:W-:Y:S01]  /*1180*/  BPT.TRAP 0x1 ;  /* 0x000000040000795c */ /* 0x000fe20000300000 */
.L_x_14:
[----:B------:R-:W-:Y:S02]  /*1190*/  IMAD.U32 R3, RZ, RZ, UR39 ;  /* 0x00000027ff037e24 */ /* 0x000fe4000f8e00ff */
[----:B------:R-:W-:-:S03]  /*11a0*/  IMAD.U32 R0, RZ, RZ, UR38 ;  /* 0x00000026ff007e24 */ /* 0x000fc6000f8e00ff */
[----:B------:R-:W-:Y:S02]  /*11b0*/  LEA R3, R3, UR41, 0x3 ;  /* 0x0000002903037c11 */ /* 0x000fe4000f8e18ff */
[----:B------:R-:W-:-:S04]  /*11c0*/  SHF.L.U32 R0, R0, 0x1f, RZ ;  /* 0x0000001f00007819 */ /* 0x000fc800000006ff */
[----:B------:R2:W3:Y:S01]  /*11d0*/  SYNCS.PHASECHK.TRANS64.TRYWAIT P1, [R3+URZ], R0 ;  /* 0x00000000030075a7 */ /* 0x0004e2000802017f */
[----:B------:R-:W-:Y:S05]  /*11e0*/  @!P0 BRA `(.L_x_15) ;  /* 0x0000000000048947 */ /* 0x000fea0003800000 */
[----:B------:R-:W-:Y:S01]  /*11f0*/  BPT.TRAP 0x1 ;  /* 0x000000040000795c */ /* 0x000fe20000300000 */
.L_x_15:
[----:B---3--:R-:W-:Y:S05]  /*1200*/  @P1 BRA `(.L_x_16) ;  /* 0x0000000000081947 */ /* 0x008fea0003800000 */
[----:B------:R-:W3:Y:S02]  /*1210*/  SYNCS.PHASECHK.TRANS64.TRYWAIT P1, [R3+URZ], R0 ;  /* 0x00000000030075a7 */ /* 0x000ee4000802017f */
[----:B---3--:R-:W-:Y:S05]  /*1220*/  @!P1 BRA `(.L_x_17) ;  /* 0x000000ac00809947 */ /* 0x008fea0003800000 */
.L_x_16:
[----:B------:R-:W-:-:S04]  /*1230*/  UISETP.LT.AND UP0, UPT, UR40, 0x1, UPT ;  /* 0x000000012800788c */ /* 0x000fc8000bf01270 */
[----:B------:R-:W-:-:S06]  /*1240*/  USEL UR4, UR40, 0x1, UP0 ;  /* 0x0000000128047887 */ /* 0x000fcc0008000000 */
[----:B--23--:R-:W-:Y:S01]  /*1250*/  IMAD.U32 R0, RZ, RZ, UR4 ;  /* 0x00000004ff007e24 */ /* 0x00cfe2000f8e00ff */
[----:B------:R-:W-:Y:S05]  /*1260*/  WARPSYNC.ALL ;  /* 0x0000000000007948 */ /* 0x000fea0003800000 */
[----:B------:R-:W-:-:S04]  /*1270*/  IADD3 R0, -R0, UR40, RZ ;  /* 0x0000002800007c10 */ /* 0x000fc8000fffe1ff */
[----:B------:R-:W-:Y:S01]  /*1280*/  ISETP.GE.AND P1, PT, R0, 0x1, PT ;  /* 0x000000010000780c */ /* 0x000fe20003f26270 */
[----:B------:R-:W-:Y:S01]  /*1290*/  UIADD3 UR5, UR41, 0x14100, URZ ;  /* 0x0001410029057890 */ /* 0x000fe2000fffe03f */
[----:B------:R-:W-:Y:S01]  /*12a0*/  WARPGROUP.ARRIVE ;  /* 0x00000000000079c5 */ /* 0x000fe20000000000 */
[----:B------:R-:W-:Y:S02]  /*12b0*/  ULOP3.LUT UR4, UR42, 0x10000, URZ, 0xfc, !UPT ;  /* 0x000100002a047892 */ /* 0x000fe4000f8efc3f */
[----:B------:R-:W-:Y:S02]  /*12c0*/  USHF.R.U32.HI UR5, URZ, 0x4, UR5 ;  /* 0x000000043f057899 */ /* 0x000fe40008011605 */
[----:B------:R-:W-:Y:S02]  /*12d0*/  ULEA UR8, UR39, UR4, 0xa ;  /* 0x0000000427087291 */ /* 0x000fe4000f8e503f */
[----:B------:R-:W-:Y:S01]  /*12e0*/  ULOP3.LUT UR5, UR5, 0x3fff, URZ, 0xc0, !UPT ;  /* 0x00003fff05057892 */ /* 0x000fe2000f8ec03f */
[----:B------:R-:W-:Y:S01]  /*12f0*/  UMOV UR9, 0x40000040 ;  /* 0x4000004000097882 */ /* 0x000fe20000000000 */
[----:B------:R-:W-:-:S02]  /*1300*/  UMOV UR11, 0x40000040 ;  /* 0x40000040000b7882 */ /* 0x000fc40000000000 */
[----:B------:R-:W-:Y:S01]  /*1310*/  ULOP3.LUT UR5, UR5, 0x10000, URZ, 0xfc, !UPT ;  /* 0x0001000005057892 */ /* 0x000fe2000f8efc3f */
[----:B------:R-:W-:Y:S01]  /*1320*/  UMOV UR24, UR8 ;  /* 0x0000000800187c82 */ /* 0x000fe20008000000 */
[----:B------:R-:W-:Y:S02]  /*1330*/  UMOV UR25, UR9 ;  /* 0x0000000900197c82 */ /* 0x000fe40008000000 */
[----:B------:R-:W-:Y:S01]  /*1340*/  UIMAD UR6, UR39, 0x700, UR5 ;  /* 0x00000700270678a4 */ /* 0x000fe2000f8e0205 */
[----:B------:R-:W-:Y:S01]  /*1350*/  UMOV UR27, 0x40000040 ;  /* 0x40000040001b7882 */ /* 0x000fe20000000000 */
[----:B------:R-:W-:Y:S02]  /*1360*/  UMOV UR20, UR8 ;  /* 0x0000000800147c82 */ /* 0x000fe40008000000 */
[----:B------:R-:W-:Y:S02]  /*1370*/  UIADD3 UR26, UR6, 0x100, URZ ;  /* 0x00000100061a7890 */ /* 0x000fe4000fffe03f */
[----:B------:R-:W-:-:S02]  /*1380*/  UIADD3 UR22, UR6, 0x200, URZ ;  /* 0x0000020006167890 */ /* 0x000fc4000fffe03f */
[----:B------:R-:W-:Y:S01]  /*1390*/  UMOV UR10, UR6 ;  /* 0x00000006000a7c82 */ /* 0x000fe20008000000 */
[----:B------:R-:W-:Y:S01]  /*13a0*/  UMOV UR21, UR9 ;  /* 0x0000000900157c82 */ /* 0x000fe20008000000 */
[----:B------:R-:W-:Y:S01]  /*13b0*/  HGMMA.64x32x16.F32 R120, gdesc[UR8], RZ, !UPT, gsb0 ;  /* 0x00600000087879f0 */ /* 0x000fe2000c0008ff */
[----:B------:R-:W-:Y:S01]  /*13c0*/  UMOV UR23, 0x40000040 ;  /* 0x4000004000177882 */ /* 0x000fe20000000000 */
[----:B------:R-:W-:Y:S01]  /*13d0*/  UIADD3 UR18, UR6, 0x300, URZ ;  /* 0x0000030006127890 */ /* 0x000fe2000fffe03f */
[----:B------:R-:W-:Y:S01]  /*13e0*/  UMOV UR16, UR8 ;  /* 0x0000000800107c82 */ /* 0x000fe20008000000 */
[----:B------:R-:W-:Y:S01]  /*13f0*/  UMOV UR17, UR9 ;  /* 0x0000000900117c82 */ /* 0x000fe20008000000 */
[----:B------:R-:W-:Y:S01]  /*1400*/  UMOV UR19, 0x40000040 ;  /* 0x4000004000137882 */ /* 0x000fe20000000000 */
[----:B------:R-:W-:Y:S01]  /*1410*/  UIADD3 UR14, UR6, 0x400, URZ ;  /* 0x00000400060e7890 */ /* 0x000fe2000fffe03f */
[----:B------:R-:W-:Y:S01]  /*1420*/  UMOV UR12, UR8 ;  /* 0x00000008000c7c82 */ /* 0x000fe20008000000 */
[----:B------:R-:W-:Y:S01]  /*1430*/  UMOV UR13, UR9 ;  /* 0x00000009000d7c82 */ /* 0x000fe20008000000 */
[----:B------:R-:W-:Y:S01]  /*1440*/  UMOV UR15, 0x40000040 ;  /* 0x40000040000f7882 */ /* 0x000fe20000000000 */
[----:B------:R-:W-:-:S02]  /*1450*/  UIADD3 UR7, UR6, 0x500, URZ ;  /* 0x0000050006077890 */ /* 0x000fc4000fffe03f */
[----:B------:R-:W-:Y:S01]  /*1460*/  UIADD3 UR10, UR6, 0x600, URZ ;  /* 0x00000600060a7890 */ /* 0x000fe2000fffe03f */
[----:B------:R-:W-:Y:S01]  /*1470*/  UMOV UR11, 0x40000040 ;  /* 0x40000040000b7882 */ /* 0x000fe20000000000 */
[----:B------:R-:W-:Y:S02]  /*1480*/  WARPGROUP.DEPBAR.LE gsb0, 0x0 ;  /* 0x00008000000079c5 */ /* 0x000fe40000010000 */
[----:B------:R-:W-:-:S06]  /*1490*/  WARPGROUP.ARRIVE ;  /* 0x00000000000079c5 */ /* 0x000fcc0000000000 */
[----:B------:R-:W-:Y:S01]  /*14a0*/  HGMMA.64x32x16.F32 R104, gdesc[UR24], RZ, !UPT, gsb0 ;  /* 0x00600000186879f0 */ /* 0x000fe2000c0008ff */
        /* <DEDUP_REMOVED lines=15> */
[----:B------:R-:W-:Y:S01]  /*15a0*/  UMOV UR12, UR8 ;  /* 0x00000008000c7c82 */ /* 0x000fe20008000000 */
[----:B------:R-:W-:Y:S01]  /*15b0*/  UMOV UR13, UR9 ;  /* 0x00000009000d7c82 */ /* 0x000fe20008000000 */
[----:B------:R-:W-:Y:S01]  /*15c0*/  UMOV UR14, UR7 ;  /* 0x00000007000e7c82 */ /* 0x000fe20008000000 */
[----:B------:R-:W-:Y:S01]  /*15d0*/  UMOV UR15, 0x40000040 ;  /* 0x40000040000f7882 */ /* 0x000fe20000000000 */
[----:B------:R-:W-:Y:S01]  /*15e0*/  UIADD3 UR7, UR6, 0x502, URZ ;  /* 0x0000050206077890 */ /* 0x000fe2000fffe03f */
[----:B------:R-:W-:Y:S02]  /*15f0*/  WARPGROUP.DEPBAR.LE gsb0, 0x0 ;  /* 0x00008000000079c5 */ /* 0x000fe40000010000 */
[----:B------:R-:W-:-:S06]  /*1600*/  WARPGROUP.ARRIVE ;  /* 0x00000000000079c5 */ /* 0x000fcc0000000000 */
[----:B------:R-:W-:Y:S01]  /*1610*/  HGMMA.64x32x16.F32 R40, gdesc[UR12], RZ, !UPT, gsb0 ;  /* 0x006000000c2879f0 */ /* 0x000fe2000c0008ff */
[----:B------:R-:W-:Y:S01]  /*1620*/  UMOV UR12, UR8 ;  /* 0x00000008000c7c82 */ /* 0x000fe20008000000 */
[----:B------:R-:W-:Y:S01]  /*1630*/  UMOV UR13, UR9 ;  /* 0x00000009000d7c82 */ /* 0x000fe20008000000 */
[----:B------:R-:W-:Y:S01]  /*1640*/  UMOV UR14, UR10 ;  /* 0x0000000a000e7c82 */ /* 0x000fe20008000000 */
[----:B------:R-:W-:Y:S01]  /*1650*/  UMOV UR15, 0x40000040 ;  /* 0x40000040000f7882 */ /* 0x000fe20000000000 */
[----:B------:R-:W-:Y:S02]  /*1660*/  UIADD3 UR9, UR6, 0x602, URZ ;  /* 0x0000060206097890 */ /* 0x000fe4000fffe03f */
[----:B------:R-:W-:Y:S01]  /*1670*/  UIADD3 UR10, UR6, 0x6, URZ ;  /* 0x00000006060a7890 */ /* 0x000fe2000fffe03f */
[----:B------:R-:W-:Y:S02]  /*1680*/  WARPGROUP.DEPBAR.LE gsb0, 0x0 ;  /* 0x00008000000079c5 */ /* 0x000fe40000010000 */
[----:B------:R-:W-:-:S06]  /*1690*/  WARPGROUP.ARRIVE ;  /* 0x00000000000079c5 */ /* 0x000fcc0000000000 */
[----:B------:R-:W-:Y:S01]  /*16a0*/  HGMMA.64x32x16.F32 R24, gdesc[UR12], RZ, !UPT, gsb0 ;  /* 0x006000000c1879f0 */ /* 0x000fe2000c0008ff */
[----:B------:R-:W-:Y:S02]  /*16b0*/  UIADD3 UR12, UR8, 0x2, URZ ;  /* 0x00000002080c7890 */ /* 0x000fe4000fffe03f */
[----:B------:R-:W-:Y:S01]  /*16c0*/  UIADD3 UR14, UR6, 0x2, URZ ;  /* 0x00000002060e7890 */ /* 0x000fe2000fffe03f */
[----:B------:R-:W-:Y:S01]  /*16d0*/  UMOV UR13, 0x40000040 ;  /* 0x40000040000d7882 */ /* 0x000fe20000000000 */
[----:B------:R-:W-:Y:S01]  /*16e0*/  UMOV UR15, 0x40000040 ;  /* 0x40000040000f7882 */ /* 0x000fe20000000000 */
[----:B------:R-:W-:Y:S02]  /*16f0*/  UMOV UR25, UR13 ;  /* 0x0000000d00197c82 */ /* 0x000fe40008000000 */
[----:B------:R-:W-:Y:S01]  /*1700*/  UMOV UR24, UR12 ;  /* 0x0000000c00187c82 */ /* 0x000fe20008000000 */
[----:B------:R-:W-:Y:S01]  /*1710*/  UMOV UR20, UR12 ;  /* 0x0000000c00147c82 */ /* 0x000fe20008000000 */
[----:B------:R-:W-:Y:S01]  /*1720*/  UMOV UR21, UR13 ;  /* 0x0000000d00157c82 */ /* 0x000fe20008000000 */
[----:B------:R-:W-:Y:S01]  /*1730*/  UMOV UR16, UR12 ;  /* 0x0000000c00107c82 */ /* 0x000fe20008000000 */
[----:B------:R-:W-:Y:S01]  /*1740*/  UMOV UR17, UR13 ;  /* 0x0000000d00117c82 */ /* 0x000fe20008000000 */
[----:B------:R-:W-:-:S02]  /*1750*/  WARPGROUP.DEPBAR.LE gsb0, 0x0 ;  /* 0x00008000000079c5 */ /* 0x000fc40000010000 */
[----:B------:R-:W-:-:S06]  /*1760*/  WARPGROUP.ARRIVE ;  /* 0x00000000000079c5 */ /* 0x000fcc0000000000 */
[----:B------:R-:W-:Y:S01]  /*1770*/  HGMMA.64x32x16.F32 R120, gdesc[UR12], R120, gsb0 ;  /* 0x006000000c7879f0 */ /* 0x000fe20008000878 */
[----:B------:R-:W-:Y:S01]  /*1780*/  UIADD3 UR14, UR6, 0x402, URZ ;  /* 0x00000402060e7890 */ /* 0x000fe2000fffe03f */
[----:B------:R-:W-:Y:S01]  /*1790*/  UMOV UR15, 0x40000040 ;  /* 0x40000040000f7882 */ /* 0x000fe20000000000 */
[----:B------:R-:W-:Y:S02]  /*17a0*/  WARPGROUP.DEPBAR.LE gsb0, 0x0 ;  /* 0x00008000000079c5 */ /* 0x000fe40000010000 */
        /* <DEDUP_REMOVED lines=17> */
[----:B------:R-:W-:Y:S01]  /*18c0*/  UMOV UR14, UR7 ;  /* 0x00000007000e7c82 */ /* 0x000fe20008000000 */
[----:B------:R-:W-:Y:S01]  /*18d0*/  UMOV UR15, 0x40000040 ;  /* 0x40000040000f7882 */ /* 0x000fe20000000000 */
[----:B------:R-:W-:Y:S01]  /*18e0*/  UIADD3 UR7, UR6, 0x504, URZ ;  /* 0x0000050406077890 */ /* 0x000fe2000fffe03f */
        /* <DEDUP_REMOVED lines=19> */
[----:B------:R-:W-:Y:S01]  /*1a20*/  UIADD3 UR8, UR8, 0x6, URZ ;  /* 0x0000000608087890 */ /* 0x000fe2000fffe03f */
[----:B------:R-:W-:-:S02]  /*1a30*/  WARPGROUP.DEPBAR.LE gsb0, 0x0 ;  /* 0x00008000000079c5 */ /* 0x000fc40000010000 */
[----:B------:R-:W-:-:S06]  /*1a40*/  WARPGROUP.ARRIVE ;  /* 0x00000000000079c5 */ /* 0x000fcc0000000000 */
[----:B------:R-:W-:Y:S01]  /*1a50*/  HGMMA.64x32x16.F32 R120, gdesc[UR12], R120, gsb0 ;  /* 0x006000000c7879f0 */ /* 0x000fe20008000878 */
[----:B------:R-:W-:Y:S01]  /*1a60*/  UIADD3 UR14, UR6, 0x404, URZ ;  /* 0x00000404060e7890 */ /* 0x000fe2000fffe03f */
[----:B------:R-:W-:Y:S01]  /*1a70*/  UMOV UR15, 0x40000040 ;  /* 0x40000040000f7882 */ /* 0x000fe20000000000 */
[----:B------:R-:W-:Y:S02]  /*1a80*/  WARPGROUP.DEPBAR.LE gsb0, 0x0 ;  /* 0x00008000000079c5 */ /* 0x000fe40000010000 */
[----:B------:R-:W-:-:S06]  /*1a90*/  WARPGROUP.ARRIVE ;  /* 0x00000000000079c5 */ /* 0x000fcc0000000000 */
[----:B------:R-:W-:Y:S03]  /*1aa0*/  HGMMA.64x32x16.F32 R104, gdesc[UR24], R104, gsb0 ;  /* 0x00600000186879f0 */ /* 0x000fe60008000868 */
[----:B------:R-:W-:Y:S02]  /*1ab0*/  WARPGROUP.DEPBAR.LE gsb0, 0x0 ;  /* 0x00008000000079c5 */ /* 0x000fe40000010000 */
[----:B------:R-:W-:-:S06]  /*1ac0*/  WARPGROUP.ARRIVE ;  /* 0x00000000000079c5 */ /* 0x000fcc0000000000 */
[----:B------:R-:W-:Y:S01]  /*1ad0*/  HGMMA.64x32x16.F32 R88, gdesc[UR20], R88, gsb0 ;  /* 0x00600000145879f0 */ /* 0x000fe20008000858 */
[----:B------:R-:W-:Y:S01]  /*1ae0*/  UIADD3 UR22, UR6, 0x106, URZ ;  /* 0x0000010606167890 */ /* 0x000fe2000fffe03f */
[----:B------:R-:W-:Y:S01]  /*1af0*/  UMOV UR20, UR8 ;  /* 0x0000000800147c82 */ /* 0x000fe20008000000 */
[----:B------:R-:W-:Y:S01]  /*1b00*/  UMOV UR23, 0x40000040 ;  /* 0x4000004000177882 */ /* 0x000fe20000000000 */
        /* <DEDUP_REMOVED lines=17> */
[----:B------:R-:W-:Y:S02]  /*1c20*/  UMOV UR9, 0x40000040 ;  /* 0x4000004000097882 */ /* 0x000fe40000000000 */
[----:B------:R-:W-:Y:S01]  /*1c30*/  UMOV UR21, UR9 ;  /* 0x0000000900157c82 */ /* 0x000fe20008000000 */
[----:B------:R-:W-:Y:S01]  /*1c40*/  UMOV UR17, UR9 ;  /* 0x0000000900117c82 */ /* 0x000fe20008000000 */
[----:B------:R-:W-:Y:S02]  /*1c50*/  WARPGROUP.DEPBAR.LE gsb0, 0x0 ;  /* 0x00008000000079c5 */ /* 0x000fe40000010000 */
[----:B------:R-:W-:-:S06]  /*1c60*/  WARPGROUP.ARRIVE ;  /* 0x00000000000079c5 */ /* 0x000fcc0000000000 */
[----:B------:R-:W-:Y:S01]  /*1c70*/  HGMMA.64x32x16.F32 R24, gdesc[UR12], R24, gsb0 ;  /* 0x006000000c1879f0 */ /* 0x000fe20008000818 */
[----:B------:R-:W-:Y:S01]  /*1c80*/  UIADD3 UR14, UR6, 0x306, URZ ;  /* 0x00000306060e7890 */ /* 0x000fe2000fffe03f */
[----:B------:R-:W-:Y:S01]  /*1c90*/  UMOV UR12, UR8 ;  /* 0x00000008000c7c82 */ /* 0x000fe20008000000 */
[----:B------:R-:W-:Y:S01]  /*1ca0*/  UMOV UR13, UR9 ;  /* 0x00000009000d7c82 */ /* 0x000fe20008000000 */
[----:B------:R-:W-:Y:S01]  /*1cb0*/  UMOV UR15, 0x40000040 ;  /* 0x40000040000f7882 */ /* 0x000fe20000000000 */
[----:B------:R-:W-:Y:S02]  /*1cc0*/  WARPGROUP.DEPBAR.LE gsb0, 0x0 ;  /* 0x00008000000079c5 */ /* 0x000fe40000010000 */
[----:B------:R-:W-:-:S06]  /*1cd0*/  WARPGROUP.ARRIVE ;  /* 0x00000000000079c5 */ /* 0x000fcc0000000000 */
[----:B------:R-:W-:Y:S01]  /*1ce0*/  HGMMA.64x32x16.F32 R120, gdesc[UR8], R120, gsb0 ;  /* 0x00600000087879f0 */ /* 0x000fe20008000878 */
[----:B------:R-:W-:Y:S01]  /*1cf0*/  UIADD3 UR10, UR6, 0x406, URZ ;  /* 0x00000406060a7890 */ /* 0x000fe2000fffe03f */
[----:B------:R-:W-:Y:S01]  /*1d00*/  UMOV UR11, 0x40000040 ;  /* 0x40000040000b7882 */ /* 0x000fe20000000000 */
[----:B------:R-:W-:Y:S01]  /*1d10*/  UIADD3 UR6, UR6, 0x606, URZ ;  /* 0x0000060606067890 */ /* 0x000fe2000fffe03f */
[----:B------:R-:W-:Y:S02]  /*1d20*/  WARPGROUP.DEPBAR.LE gsb0, 0x0 ;  /* 0x00008000000079c5 */ /* 0x000fe40000010000 */
[----:B------:R-:W-:-:S06]  /*1d30*/  WARPGROUP.ARRIVE ;  /* 0x00000000000079c5 */ /* 0x000fcc0000000000 */
[----:B------:R-:W-:Y:S03]  /*1d40*/  HGMMA.64x32x16.F32 R104, gdesc[UR20], R104, gsb0 ;  /* 0x00600000146879f0 */ /* 0x000fe60008000868 */
        /* <DEDUP_REMOVED lines=8> */
[----:B------:R-:W-:Y:S01]  /*1dd0*/  HGMMA.64x32x16.F32 R56, gdesc[UR8], R56, gsb0 ;  /* 0x00600000083879f0 */ /* 0x000fe20008000838 */
[----:B------:R-:W-:Y:S01]  /*1de0*/  UMOV UR10, UR7 ;  /* 0x00000007000a7c82 */ /* 0x000fe20008000000 */
[----:B------:R-:W-:Y:S01]  /*1df0*/  UMOV UR11, 0x40000040 ;  /* 0x40000040000b7882 */ /* 0x000fe20000000000 */
[----:B------:R-:W-:Y:S02]  /*1e00*/  WARPGROUP.DEPBAR.LE gsb0, 0x0 ;  /* 0x00008000000079c5 */ /* 0x000fe40000010000 */
[----:B------:R-:W-:-:S06]  /*1e10*/  WARPGROUP.ARRIVE ;  /* 0x00000000000079c5 */ /* 0x000fcc0000000000 */
[----:B------:R-:W-:Y:S01]  /*1e20*/  HGMMA.64x32x16.F32 R40, gdesc[UR8], R40, gsb0 ;  /* 0x00600000082879f0 */ /* 0x000fe20008000828 */
[----:B------:R-:W-:Y:S01]  /*1e30*/  UMOV UR10, UR6 ;  /* 0x00000006000a7c82 */ /* 0x000fe20008000000 */
[----:B------:R-:W-:Y:S01]  /*1e40*/  UMOV UR11, 0x40000040 ;  /* 0x40000040000b7882 */ /* 0x000fe20000000000 */
[----:B------:R-:W-:Y:S02]  /*1e50*/  WARPGROUP.DEPBAR.LE gsb0, 0x0 ;  /* 0x00008000000079c5 */ /* 0x000fe40000010000 */
[----:B------:R-:W-:-:S06]  /*1e60*/  WARPGROUP.ARRIVE ;  /* 0x00000000000079c5 */ /* 0x000fcc0000000000 */
[----:B------:R-:W-:Y:S03]  /*1e70*/  HGMMA.64x32x16.F32 R24, gdesc[UR8], R24, gsb0 ;  /* 0x00600000081879f0 */ /* 0x000fe60008000818 */
[----:B------:R-:W-:Y:S02]  /*1e80*/  WARPGROUP.DEPBAR.LE gsb0, 0x0 ;  /* 0x00008000000079c5 */ /* 0x000fe40000010000 */
[----:B------:R-:W-:Y:S05]  /*1e90*/  @!P1 BRA `(.L_x_18) ;  /* 0x0000000c00509947 */ /* 0x000fea0003800000 */
[----:B------:R-:W-:Y:S01]  /*1ea0*/  UIADD3 UR6, UR39, 0x1, URZ ;  /* 0x0000000127067890 */ /* 0x000fe2000fffe03f */
[----:B------:R-:W-:-:S03]  /*1eb0*/  IMAD.MOV.U32 R3, RZ, RZ, R0 ;  /* 0x000000ffff037224 */ /* 0x000fc600078e0000 */
[----:B------:R-:W-:-:S04]  /*1ec0*/  UISETP.NE.AND UP0, UPT, UR6, 0x5, UPT ;  /* 0x000000050600788c */ /* 0x000fc8000bf05270 */
[----:B------:R-:W-:Y:S02]  /*1ed0*/  USEL UR7, URZ, 0x1, UP0 ;  /* 0x000000013f077887 */ /* 0x000fe40008000000 */
[----:B------:R-:W-:Y:S02]  /*1ee0*/  USEL UR6, UR6, URZ, UP0 ;  /* 0x0000003f06067287 */ /* 0x000fe40008000000 */
[----:B------:R-:W-:-:S06]  /*1ef0*/  ULOP3.LUT UR7, UR38, UR7, URZ, 0x3c, !UPT ;  /* 0x0000000726077292 */ /* 0x000fcc000f8e3c3f */
[----:B------:R-:W-:Y:S01]  /*1f00*/  IMAD.U32 R6, RZ, RZ, UR7 ;  /* 0x00000007ff067e24 */ /* 0x000fe2000f8e00ff */
[----:B------:R-:W-:-:S06]  /*1f10*/  UMOV UR7, UR39 ;  /* 0x0000002700077c82 */ /* 0x000fcc0008000000 */
.L_x_25:
[----:B------:R-:W-:Y:S05]  /*1f20*/  @!P0 BRA `(.L_x_19) ;  /* 0x0000000000048947 */ /* 0x000fea0003800000 */
[----:B------:R-:W-:Y:S01]  /*1f30*/  BPT.TRAP 0x1 ;  /* 0x000000040000795c */ /* 0x000fe20000300000 */
.L_x_19:
[----:B------:R-:W-:Y:S01]  /*1f40*/  ULEA UR8, UR6, UR41, 0x3 ;  /* 0x0000002906087291 */ /* 0x000fe2000f8e183f */
[----:B01----:R-:W-:-:S08]  /*1f50*/  SHF.L.U32 R4, R6, 0x1f, RZ ;  /* 0x0000001f06047819 */ /* 0x003fd000000006ff */
[----:B------:R0:W1:Y:S01]  /*1f60*/  SYNCS.PHASECHK.TRANS64.TRYWAIT P1, [UR8], R4 ;  /* 0x00000004ff0075a7 */ /* 0x0000620008020148 */
[----:B------:R-:W-:Y:S05]  /*1f70*/  @!P0 BRA `(.L_x_20) ;  /* 0x0000000000048947 */ /* 0x000fea0003800000 */
[----:B------:R-:W-:Y:S01]  /*1f80*/  BPT.TRAP 0x1 ;  /* 0x000000040000795c */ /* 0x000fe20000300000 */
.L_x_20:
[----:B-1----:R-:W-:Y:S05]  /*1f90*/  @P1 BRA `(.L_x_21) ;  /* 0x0000000000081947 */ /* 0x002fea0003800000 */
[----:B------:R-:W1:Y:S02]  /*1fa0*/  SYNCS.PHASECHK.TRANS64.TRYWAIT P1, [UR8], R4 ;  /* 0x00000004ff0075a7 */ /* 0x000e640008020148 */
[----:B-1----:R-:W-:Y:S05]  /*1fb0*/  @!P1 BRA `(.L_x_22) ;  /* 0x000000a000309947 */ /* 0x002fea0003800000 */
.L_x_21:
[----:B------:R-:W-:Y:S01]  /*1fc0*/  ULEA UR10, UR6, UR4, 0xa ;  /* 0x00000004060a7291 */ /* 0x000fe2000f8e503f */
[----:B------:R-:W-:Y:S01]  /*1fd0*/  WARPGROUP.ARRIVE ;  /* 0x00000000000079c5 */ /* 0x000fe20000000000 */
[----:B------:R-:W-:Y:S01]  /*1fe0*/  UIMAD UR8, UR6, 0x700, UR5 ;  /* 0x00000700060878a4 */ /* 0x000fe2000f8e0205 */
[----:B------:R-:W-:Y:S01]  /*1ff0*/  UMOV UR13, 0x40000040 ;  /* 0x40000040000d7882 */ /* 0x000fe20000000000 */
[----:B------:R-:W-:Y:S02]  /*2000*/  UMOV UR15, 0x40000040 ;  /* 0x40000040000f7882 */ /* 0x000fe40000000000 */
[----:B------:R-:W-:Y:S01]  /*2010*/  UIADD3 UR9, UR8, 0x100, URZ ;  /* 0x0000010008097890 */ /* 0x000fe2000fffe03f */
[----:B------:R-:W-:Y:S02]  /*2020*/  UMOV UR12, UR10 ;  /* 0x0000000a000c7c82 */ /* 0x000fe40008000000 */
[----:B------:R-:W-:Y:S01]  /*2030*/  UMOV UR14, UR8 ;  /* 0x00000008000e7c82 */ /* 0x000fe20008000000 */
[----:B------:R-:W-:Y:S01]  /*2040*/  UIADD3 UR11, UR8, 0x200, URZ ;  /* 0x00000200080b7890 */ /* 0x000fe2000fffe03f */
[----:B------:R-:W-:Y:S01]  /*2050*/  HGMMA.64x32x16.F32 R120, gdesc[UR12], R120, gsb0 ;  /* 0x006000000c7879f0 */ /* 0x000fe20008000878 */
[----:B------:R-:W-:Y:S01]  /*2060*/  UMOV UR15, 0x40000040 ;  /* 0x40000040000f7882 */ /* 0x000fe20000000000 */
[----:B------:R-:W-:Y:S01]  /*2070*/  UMOV UR14, UR9 ;  /* 0x00000009000e7c82 */ /* 0x000fe20008000000 */
[----:B------:R-:W-:-:S02]  /*2080*/  UIADD3 UR16, UR8, 0x300, URZ ;  /* 0x0000030008107890 */ /* 0x000fc4000fffe03f */
        /* <DEDUP_REMOVED lines=119> */
[----:B------:R-:W-:Y:S02]  /*2800*/  UIADD3 UR12, UR10, 0x6, URZ ;  /* 0x000000060a0c7890 */ /* 0x000fe4000fffe03f */
[----:B------:R-:W-:Y:S01]  /*2810*/  UIADD3 UR14, UR8, 0x6, URZ ;  /* 0x00000006080e7890 */ /* 0x000fe2000fffe03f */
[----:B------:R-:W-:Y:S01]  /*2820*/  UMOV UR13, 0x40000040 ;  /* 0x40000040000d7882 */ /* 0x000fe20000000000 */
        /* <DEDUP_REMOVED lines=13> */
[----:B------:R-:W-:Y:S02]  /*2900*/  UIADD3 UR10, UR8, 0x506, URZ ;  /* 0x00000506080a7890 */ /* 0x000fe4000fffe03f */
        /* <DEDUP_REMOVED lines=26> */
[----:B------:R-:W-:Y:S01]  /*2ab0*/  BPT.TRAP 0x1 ;  /* 0x000000040000795c */ /* 0x000fe20000300000 */
.L_x_23:
[----:B------:R-:W-:Y:S01]  /*2ac0*/  ULEA UR8, UR7, UR41, 0x3 ;  /* 0x0000002907087291 */ /* 0x000fe2000f8e183f */
[----:B------:R-:W-:-:S03]  /*2ad0*/  ISETP.GT.U32.AND P1, PT, R19, 0x1, PT ;  /* 0x000000011300780c */ /* 0x000fc60003f24070 */
[----:B------:R-:W-:-:S04]  /*2ae0*/  UIADD3 UR8, UR8, 0x28, URZ ;  /* 0x0000002808087890 */ /* 0x000fc8000fffe03f */
[----:B------:R-:W-:-:S09]  /*2af0*/  UPRMT UR8, URZ, 0x654, UR8 ;  /* 0x000006543f087896 */ /* 0x000fd20008000008 */
[----:B------:R-:W-:Y:S01]  /*2b00*/  SYNCS.ARRIVE.TRANS64.RED.A1T0 RZ, [UR8], RZ ;  /* 0x000000ffffff79a7 */ /* 0x000fe20008100408 */
[----:B------:R-:W-:Y:S05]  /*2b10*/  @P1 BRA `(.L_x_24) ;  /* 0x0000000000041947 */ /* 0x000fea0003800000 */
[----:B------:R-:W-:Y:S01]  /*2b20*/  BPT.TRAP 0x1 ;  /* 0x000000040000795c */ /* 0x000fe20000300000 */
.L_x_24:
[----:B------:R-:W-:Y:S01]  /*2b30*/  UIADD3 UR6, UR6, 0x1, URZ ;  /* 0x0000000106067890 */ /* 0x000fe2000fffe03f */
[C---:B------:R-:W-:Y:S01]  /*2b40*/  ISETP.GT.AND P1, PT, R3.reuse, 0x1, PT ;  /* 0x000000010300780c */ /* 0x040fe20003f24270 */
[----:B------:R-:W-:Y:S01]  /*2b50*/  UIADD3 UR7, UR7, 0x1, URZ ;  /* 0x0000000107077890 */ /* 0x000fe2000fffe03f */
[----:B------:R-:W-:Y:S01]  /*2b60*/  VIADD R3, R3, 0xffffffff ;  /* 0xffffffff03037836 */ /* 0x000fe20000000000 */
[----:B------:R-:W-:Y:S02]  /*2b70*/  UISETP.NE.AND UP0, UPT, UR6, 0x5, UPT ;  /* 0x000000050600788c */ /* 0x000fe4000bf05270 */
[----:B------:R-:W-:Y:S02]  /*2b80*/  UISETP.NE.AND UP1, UPT, UR7, 0x5, UPT ;  /* 0x000000050700788c */ /* 0x000fe4000bf25270 */
[----:B------:R-:W-:Y:S02]  /*2b90*/  USEL UR8, URZ, 0x1, UP0 ;  /* 0x000000013f087887 */ /* 0x000fe40008000000 */
[----:B------:R-:W-:-:S02]  /*2ba0*/  USEL UR6, UR6, URZ, UP0 ;  /* 0x0000003f06067287 */ /* 0x000fc40008000000 */
[----:B------:R-:W-:Y:S02]  /*2bb0*/  USEL UR7, UR7, URZ, UP1 ;  /* 0x0000003f07077287 */ /* 0x000fe40008800000 */
[----:B------:R-:W-:Y:S01]  /*2bc0*/  LOP3.LUT R6, R6, UR8, RZ, 0x3c, !PT ;  /* 0x0000000806067c12 */ /* 0x000fe2000f8e3cff */
[----:B------:R-:W-:Y:S09]  /*2bd0*/  @P1 BRA `(.L_x_25) ;  /* 0xfffffff000d01947 */ /* 0x000ff2000383ffff */
.L_x_18:
[----:B------:R-:W2:Y:S02]  /*2be0*/  LDC R3, c[0x0][0x28c] ;  /* 0x0000a300ff037b82 */ /* 0x000ea40000000800 */
[----:B--2---:R-:W-:-:S13]  /*2bf0*/  ISETP.GE.AND P1, PT, R3, 0x1, PT ;  /* 0x000000010300780c */ /* 0x004fda0003f26270 */
[----:B------:R-:W-:Y:S05]  /*2c00*/  @!P1 BRA `(.L_x_26) ;  /* 0x0000000000349947 */ /* 0x000fea0003800000 */
[----:B------:R-:W-:Y:S05]  /*2c10*/  @!P0 BRA `(.L_x_27) ;  /* 0x0000000000048947 */ /* 0x000fea0003800000 */
[----:B------:R-:W-:Y:S01]  /*2c20*/  BPT.TRAP 0x1 ;  /* 0x000000040000795c */ /* 0x000fe20000300000 */
.L_x_27:
[----:B------:R-:W-:Y:S01]  /*2c30*/  VIADD R0, R0, UR39 ;  /* 0x0000002700007c36 */ /* 0x000fe20008000000 */
[----:B------:R-:W-:-:S03]  /*2c40*/  ISETP.GT.U32.AND P0, PT, R19, 0x1, PT ;  /* 0x000000011300780c */ /* 0x000fc60003f04070 */
[----:B01----:R-:W-:-:S05]  /*2c50*/  IMAD.WIDE.U32 R4, R0, -0x33333333, RZ ;  /* 0xcccccccd00047825 */ /* 0x003fca00078e00ff */
[----:B------:R-:W-:-:S05]  /*2c60*/  SHF.R.U32.HI R5, RZ, 0x2, R5 ;  /* 0x00000002ff057819 */ /* 0x000fca0000011605 */
[----:B------:R-:W-:-:S05]  /*2c70*/  IMAD R0, R5, -0x5, R0 ;  /* 0xfffffffb05007824 */ /* 0x000fca00078e0200 */
[----:B------:R-:W-:-:S05]  /*2c80*/  LEA R0, R0, UR41, 0x3 ;  /* 0x0000002900007c11 */ /* 0x000fca000f8e18ff */
[----:B------:R-:W-:-:S05]  /*2c90*/  VIADD R0, R0, 0x28 ;  /* 0x0000002800007836 */ /* 0x000fca0000000000 */
[----:B------:R-:W-:-:S04]  /*2ca0*/  PRMT R0, RZ, 0x654, R0 ;  /* 0x00000654ff007816 */ /* 0x000fc80000000000 */
[----:B------:R2:W-:Y:S01]  /*2cb0*/  SYNCS.ARRIVE.TRANS64.RED.A1T0 RZ, [R0+URZ], RZ ;  /* 0x000000ff00ff79a7 */ /* 0x0005e2000810043f */
[----:B------:R-:W-:Y:S05]  /*2cc0*/  @P0 BRA `(.L_x_26) ;  /* 0x0000000000040947 */ /* 0x000fea0003800000 */
[----:B------:R-:W-:Y:S01]  /*2cd0*/  BPT.TRAP 0x1 ;  /* 0x000000040000795c */ /* 0x000fe20000300000 */
.L_x_26:
[----:B------:R-:W3:Y:S01]  /*2ce0*/  LDC R7, c[0x0][0x288] ;  /* 0x0000a200ff077b82 */ /* 0x000ee20000000800 */
[----:B------:R-:W-:Y:S01]  /*2cf0*/  IMAD R9, R140, 0xe0, RZ ;  /* 0x000000e08c097824 */ /* 0x000fe200078e02ff */
[----:B------:R-:W-:Y:S01]  /*2d00*/  UIADD3 UR39, UR40, UR39, URZ ;  /* 0x0000002728277290 */ /* 0x000fe2000fffe03f */
[----:B------:R-:W-:Y:S01]  /*2d10*/  SHF.R.U32.HI R3, RZ, 0x2, R18 ;  /* 0x00000002ff037819 */ /* 0x000fe20000011612 */
[----:B------:R-:W-:Y:S01]  /*2d20*/  IMAD.SHL.U32 R11, R139, 0x80, RZ ;  /* 0x000000808b0b7824 */ /* 0x000fe200078e00ff */
[----:B01----:R-:W-:Y:S01]  /*2d30*/  LOP3.LUT R4, R18, 0x60, RZ, 0xc0, !PT ;  /* 0x0000006012047812 */ /* 0x003fe200078ec0ff */
[----:B------:R-:W-:Y:S01]  /*2d40*/  UISETP.GT.U32.AND UP0, UPT, UR39, 0x4, UPT ;  /* 0x000000042700788c */ /* 0x000fe2000bf04070 */
[----:B--2---:R-:W-:Y:S01]  /*2d50*/  LOP3.LUT R0, R22, 0x1, RZ, 0xc0, !PT ;  /* 0x0000000116007812 */ /* 0x004fe200078ec0ff */
[C---:B------:R-:W-:Y:S01]  /*2d60*/  IMAD.SHL.U32 R12, R18.reuse, 0x2, RZ ;  /* 0x00000002120c7824 */ /* 0x040fe200078e00ff */
[----:B------:R-:W-:Y:S01]  /*2d70*/  LOP3.LUT R3, R3, 0x7, RZ, 0xc0, !PT ;  /* 0x0000000703037812 */ /* 0x000fe200078ec0ff */
[----:B------:R-:W-:Y:S01]  /*2d80*/  ULDC UR7, c[0x0][0x284] ;  /* 0x0000a10000077ab9 */ /* 0x000fe20000000800 */
[----:B------:R-:W-:Y:S01]  /*2d90*/  SHF.R.U32.HI R6, RZ, 0x1, R4 ;  /* 0x00000001ff067819 */ /* 0x000fe20000011604 */
[----:B------:R-:W-:Y:S01]  /*2da0*/  UISETP.LT.U32.AND UP0, UPT, UR40, 0x5, UP0 ;  /* 0x000000052800788c */ /* 0x000fe20008701070 */
[----:B------:R-:W-:Y:S01]  /*2db0*/  LOP3.LUT R4, R18, 0x3, RZ, 0xc0, !PT ;  /* 0x0000000312047812 */ /* 0x000fe200078ec0ff */
[----:B------:R-:W-:Y:S01]  /*2dc0*/  UISETP.GE.U32.AND UP1, UPT, UR40, 0x5, UPT ;  /* 0x000000052800788c */ /* 0x000fe2000bf26070 */
[----:B------:R-:W-:Y:S01]  /*2dd0*/  SHF.R.S32.HI R143, RZ, 0x1f, R137 ;  /* 0x0000001fff8f7819 */ /* 0x000fe20000011489 */
[----:B------:R-:W-:Y:S01]  /*2de0*/  IMAD.SHL.U32 R8, R0, 0x40, RZ ;  /* 0x0000004000087824 */ /* 0x000fe200078e00ff */
[----:B------:R-:W-:Y:S01]  /*2df0*/  IADD3 R5, RZ, -R6, -R3 ;  /* 0x80000006ff057210 */ /* 0x000fe20007ffe803 */
[----:B------:R-:W-:Y:S01]  /*2e00*/  ULDC.64 UR8, c[0x0][0x5d0] ;  /* 0x0001740000087ab9 */ /* 0x000fe20000000a00 */
[----:B------:R-:W-:Y:S01]  /*2e10*/  LOP3.LUT R12, R9, 0x6, R12, 0xf8, !PT ;  /* 0x00000006090c7812 */ /* 0x000fe200078ef80c */
[----:B------:R-:W-:Y:S01]  /*2e20*/  UIMAD.WIDE.U32 UR4, UR39, -0x33333333, URZ ;  /* 0xcccccccd270478a5 */ /* 0x000fe2000f8e003f */
[----:B------:R-:W-:Y:S01]  /*2e30*/  IMAD.WIDE R140, R139, 0x80, RZ ;  /* 0x000000808b8c7825 */ /* 0x000fe200078e02ff */
[----:B------:R-:W-:Y:S01]  /*2e40*/  USEL UR6, URZ, 0x1, !UP0 ;  /* 0x000000013f067887 */ /* 0x000fe2000c000000 */
[----:B------:R-:W-:Y:S01]  /*2e50*/  SHF.R.S32.HI R13, RZ, 0x1f, R12 ;  /* 0x0000001fff0d7819 */ /* 0x000fe2000001140c */
[----:B------:R-:W-:Y:S01]  /*2e60*/  USHF.R.U32.HI UR4, URZ, 0x2, UR5 ;  /* 0x000000023f047899 */ /* 0x000fe20008011605 */
[----:B---3--:R-:W-:Y:S01]  /*2e70*/  ISETP.GE.AND P0, PT, R9, R7, PT ;  /* 0x000000070900720c */ /* 0x008fe20003f06270 */
[----:B------:R-:W-:Y:S01]  /*2e80*/  IMAD R10, R4, -0x2, R7 ;  /* 0xfffffffe040a7824 */ /* 0x000fe200078e0207 */
[----:B------:R-:W-:Y:S01]  /*2e90*/  LOP3.LUT R3, R8, 0x40, R3, 0xe2, !PT ;  /* 0x0000004008037812 */ /* 0x000fe200078ee203 */
[----:B------:R-:W-:Y:S01]  /*2ea0*/  IMAD R4, R143, UR8, RZ ;  /* 0x000000088f047c24 */ /* 0x000fe2000f8e02ff */
[----:B------:R-:W-:Y:S01]  /*2eb0*/  ISETP.GE.OR P0, PT, R11, UR7, P0 ;  /* 0x000000070b007c0c */ /* 0x000fe20008706670 */
[----:B------:R-:W-:Y:S01]  /*2ec0*/  IMAD R0, R0, -0x40, R5 ;  /* 0xffffffc000007824 */ /* 0x000fe200078e0205 */
[----:B------:R-:W-:Y:S01]  /*2ed0*/  ULOP3.LUT UR38, UR38, UR6, URZ, 0x3c, !UPT ;  /* 0x0000000626267292 */ /* 0x000fe2000f8e3c3f */
[C---:B------:R-:W-:Y:S01]  /*2ee0*/  IMAD R7, R137.reuse, UR9, R4 ;  /* 0x0000000989077c24 */ /* 0x040fe2000f8e0204 */
[----:B------:R-:W-:Y:S01]  /*2ef0*/  LOP3.LUT R153, R140, R3, R6, 0xfe, !PT ;  /* 0x000000038c997212 */ /* 0x000fe200078efe06 */
[----:B------:R-:W-:Y:S01]  /*2f00*/  IMAD.WIDE.U32 R4, R137, UR8, R12 ;  /* 0x0000000889047c25 */ /* 0x000fe2000f8e000c */
[----:B------:R-:W-:Y:S01]  /*2f10*/  UIMAD UR39, UR4, -0x5, UR39 ;  /* 0xfffffffb042778a4 */ /* 0x000fe2000f8e0227 */
[----:B------:R-:W-:Y:S01]  /*2f20*/  IADD3 R3, -R11, UR7, R0 ;  /* 0x000000070b037c10 */ /* 0x000fe2000fffe100 */
[----:B------:R-:W-:Y:S01]  /*2f30*/  @UP1 ULOP3.LUT UR38, UR38, 0x1, UR4, 0x78, !UPT ;  /* 0x0000000126261892 */ /* 0x000fe2000f8e7804 */
[----:B------:R-:W-:-:S02]  /*2f40*/  IMAD.IADD R7, R5, 0x1, R7 ;  /* 0x0000000105077824 */ /* 0x000fc400078e0207 */
[----:B------:R-:W-:Y:S02]  /*2f50*/  IMAD.IADD R10, R10, 0x1, -R9 ;  /* 0x000000010a0a7824 */ /* 0x000fe400078e0a09 */
[----:B------:R-:W-:Y:S02]  /*2f60*/  IMAD.MOV.U32 R0, RZ, RZ, -0x1 ;  /* 0xffffffffff007424 */ /* 0x000fe400078e00ff */
[----:B------:R-:W-:Y:S01]  /*2f70*/  IMAD.MOV.U32 R6, RZ, RZ, R4 ;  /* 0x000000ffff067224 */ /* 0x000fe200078e0004 */
[----:B------:R-:W-:Y:S06]  /*2f80*/  @P0 BRA `(.L_x_28) ;  /* 0x0000007000cc0947 */ /* 0x000fec0003800000 */
[----:B------:R-:W0:Y:S01]  /*2f90*/  LDC.64 R4, c[0x0][0x5c8] ;  /* 0x00017200ff047b82 */ /* 0x000e220000000a00 */
[----:B-----5:R-:W-:Y:S01]  /*2fa0*/  FSETP.NEU.AND P0, PT, R136, RZ, PT ;  /* 0x000000ff8800720b */ /* 0x020fe20003f0d000 */
[----:B------:R-:W-:Y:S01]  /*2fb0*/  BSSY B0, `(.L_x_28) ;  /* 0x0000730000007945 */ /* 0x000fe20003800000 */
[----:B------:R-:W-:-:S04]  /*2fc0*/  ISETP.GT.AND P1, PT, R10, RZ, PT ;  /* 0x000000ff0a00720c */ /* 0x000fc80003f24270 */
[----:B------:R-:W-:Y:S01]  /*2fd0*/  ISETP.GT.AND P2, PT, R3, RZ, P1 ;  /* 0x000000ff0300720c */ /* 0x000fe20000f44270 */
[-C--:B0-----:R-:W-:Y:S02]  /*2fe0*/  IMAD R8, R141, R4.reuse, RZ ;  /* 0x000000048d087224 */ /* 0x081fe400078e02ff */
[----:B------:R-:W-:-:S04]  /*2ff0*/  IMAD.WIDE.U32 R6, R153, R4, R6 ;  /* 0x0000000499067225 */ /* 0x000fc800078e0006 */
[----:B------:R-:W-:-:S04]  /*3000*/  IMAD R9, R153, R5, R8 ;  /* 0x0000000599097224 */ /* 0x000fc800078e0208 */
[----:B------:R-:W-:Y:S01]  /*3010*/  IMAD.IADD R9, R7, 0x1, R9 ;  /* 0x0000000107097824 */ /* 0x000fe200078e0209 */
[----:B------:R-:W-:Y:S06]  /*3020*/  @!P0 BRA `(.L_x_29) ;  /* 0x0000004800f88947 */ /* 0x000fec0003800000 */
[----:B------:R-:W0:Y:S01]  /*3030*/  LDC.64 R20, c[0x0][0x5b8] ;  /* 0x00016e00ff147b82 */ /* 0x000e220000000a00 */
[----:B------:R-:W-:-:S07]  /*3040*/  ULDC.64 UR4, c[0x0][0x5c0] ;  /* 0x0001700000047ab9 */ /* 0x000fce0000000a00 */
[----:B------:R-:W1:Y:S08]  /*3050*/  LDC.64 R150, c[0x0][0x5b0] ;  /* 0x00016c00ff967b82 */ /* 0x000e700000000a00 */
[----:B------:R-:W2:Y:S01]  /*3060*/  LDC.64 R14, c[0x0][0x5a8] ;  /* 0x00016a00ff0e7b82 */ /* 0x000ea20000000a00 */
[-C--:B0-----:R-:W-:Y:S02]  /*3070*/  IMAD R8, R143, R20.reuse, RZ ;  /* 0x000000148f087224 */ /* 0x081fe400078e02ff */
[----:B------:R-:W-:-:S04]  /*3080*/  IMAD.WIDE.U32 R146, R137, R20, R12 ;  /* 0x0000001489927225 */ /* 0x000fc800078e000c */
[----:B------:R-:W-:Y:S02]  /*3090*/  IMAD R149, R137, R21, R8 ;  /* 0x0000001589957224 */ /* 0x000fe400078e0208 */
[-C--:B-1----:R-:W-:Y:S02]  /*30a0*/  IMAD R140, R141, R150.reuse, RZ ;  /* 0x000000968d8c7224 */ /* 0x082fe400078e02ff */
[----:B------:R-:W-:Y:S02]  /*30b0*/  IMAD.IADD R143, R147, 0x1, R149 ;  /* 0x00000001938f7824 */ /* 0x000fe400078e0295 */
[----:B------:R-:W-:Y:S02]  /*30c0*/  IMAD.MOV.U32 R142, RZ, RZ, R146 ;  /* 0x000000ffff8e7224 */ /* 0x000fe400078e0092 */
[C---:B------:R-:W-:Y:S02]  /*30d0*/  IMAD R139, R153.reuse, R151, R140 ;  /* 0x00000097998b7224 */ /* 0x040fe400078e028c */
[----:B------:R-:W-:-:S04]  /*30e0*/  IMAD.WIDE.U32 R140, R153, R150, R142 ;  /* 0x00000096998c7225 */ /* 0x000fc800078e008e */
[----:B------:R-:W-:Y:S01]  /*30f0*/  IMAD.IADD R7, R141, 0x1, R139 ;  /* 0x000000018d077824 */ /* 0x000fe200078e028b */
[----:B--2---:R-:W-:-:S04]  /*3100*/  LEA R144, P0, R140, R14, 0x1 ;  /* 0x0000000e8c907211 */ /* 0x004fc800078008ff */
[----:B------:R-:W-:-:S05]  /*3110*/  LEA.HI.X R145, R140, R15, R7, 0x1, P0 ;  /* 0x0000000f8c917211 */ /* 0x000fca00000f0c07 */
[----:B------:R-:W2:Y:S01]  /*3120*/  @P2 LDG.E.LTC128B.U16 R11, desc[UR36][R144.64] ;  /* 0x00000024900b2981 */ /* 0x000ea2000c1e1520 */
[C---:B------:R-:W-:Y:S01]  /*3130*/  LEA R8, P0, R6.reuse, UR4, 0x1 ;  /* 0x0000000406087c11 */ /* 0x040fe2000f8008ff */
[----:B------:R-:W-:Y:S01]  /*3140*/  IMAD.WIDE.U32 R140, R153, R150, R12 ;  /* 0x00000096998c7225 */ /* 0x000fe200078e000c */
[----:B------:R-:W-:Y:S02]  /*3150*/  BSSY B1, `(.L_x_30) ;  /* 0x0000012000017945 */ /* 0x000fe40003800000 */
[----:B------:R-:W-:Y:S01]  /*3160*/  LEA.HI.X R9, R6, UR5, R9, 0x1, P0 ;  /* 0x0000000506097c11 */ /* 0x000fe200080f0c09 */
[----:B------:R-:W-:Y:S01]  /*3170*/  IMAD.IADD R141, R139, 0x1, R141 ;  /* 0x000000018b8d7824 */ /* 0x000fe200078e028d */
[----:B------:R-:W-:Y:S01]  /*3180*/  ISETP.GT.AND P0, PT, R10, 0x1, PT ;  /* 0x000000010a00780c */ /* 0x000fe20003f04270 */
[----:B------:R-:W-:-:S03]  /*3190*/  IMAD.WIDE.U32 R140, R137, R20, R140 ;  /* 0x00000014898c7225 */ /* 0x000fc600078e008c */
[----:B------:R-:W-:Y:S02]  /*31a0*/  ISETP.GT.AND P3, PT, R3, RZ, P0 ;  /* 0x000000ff0300720c */ /* 0x000fe40000764270 */
[----:B------:R-:W-:Y:S01]  /*31b0*/  LEA R6, P4, R140, R14, 0x1 ;  /* 0x0000000e8c067211 */ /* 0x000fe200078808ff */
[----:B--2---:R-:W-:-:S05]  /*31c0*/  HADD2.F32 R7, -RZ, R11.H0_H0 ;  /* 0x2000000bff077230 */ /* 0x004fca0000004100 */
[----:B------:R-:W-:-:S04]  /*31d0*/  FMUL R7, R7, R136 ;  /* 0x0000008807077220 */ /* 0x000fc80000400000 */
[----:B------:R-:W-:-:S05]  /*31e0*/  FFMA R7, R120, R23, R7 ;  /* 0x0000001778077223 */ /* 0x000fca0000000007 */
[----:B------:R-:W-:Y:S01]  /*31f0*/  F2FP.F16.F32.PACK_AB R21, RZ, R7 ;  /* 0x00000007ff15723e */ /* 0x000fe200000000ff */
[----:B------:R-:W-:Y:S01]  /*3200*/  IMAD.IADD R7, R149, 0x1, R141 ;  /* 0x0000000195077824 */ /* 0x000fe200078e028d */
[----:B------:R-:W-:-:S03]  /*3210*/  SHF.L.U64.HI R141, R150, 0x3, R151 ;  /* 0x00000003968d7819 */ /* 0x000fc60000010297 */
[----:B------:R0:W-:Y:S01]  /*3220*/  @P2 STG.E.U16 desc[UR36][R8.64], R21 ;  /* 0x0000001508002986 */ /* 0x0001e2000c101524 */
[----:B------:R-:W-:Y:S01]  /*3230*/  LEA.HI.X R7, R140, R15, R7, 0x1, P4 ;  /* 0x0000000f8c077211 */ /* 0x000fe200020f0c07 */
[----:B------:R-:W-:Y:S01]  /*3240*/  IMAD.SHL.U32 R140, R150, 0x8, RZ ;  /* 0x00000008968c7824 */ /* 0x000fe200078e00ff */
[----:B------:R-:W-:Y:S06]  /*3250*/  @!P3 BRA `(.L_x_31) ;  /* 0x000000000004b947 */ /* 0x000fec0003800000 */
[----:B------:R1:W5:Y:S02]  /*3260*/  LDG.E.LTC128B.U16 R11, desc[UR36][R6.64+0x2] ;  /* 0x00000224060b7981 */ /* 0x000364000c1e1520 */
.L_x_31:
[----:B------:R-:W-:Y:S05]  /*3270*/  BSYNC B1 ;  /* 0x0000000000017941 */ /* 0x000fea0003800000 */
.L_x_30:
[----:B0----5:R-:W-:Y:S01]  /*3280*/  HADD2.F32 R21, -RZ, R11.H0_H0 ;  /* 0x2000000bff157230 */ /* 0x021fe20000004100 */
[----:B------:R-:W-:Y:S01]  /*3290*/  ISETP.GT.AND P1, PT, R3, 0x8, P1 ;  /* 0x000000080300780c */ /* 0x000fe20000f24270 */
[----:B------:R-:W-:-:S04]  /*32a0*/  IMAD.WIDE.U32 R140, R153, R150, R140 ;  /* 0x00000096998c7225 */ /* 0x000fc800078e008c */
[----:B------:R-:W-:Y:S01]  /*32b0*/  FMUL R120, R21, R136 ;  /* 0x0000008815787220 */ /* 0x000fe20000400000 */
[----:B------:R-:W-:Y:S01]  /*32c0*/  IMAD.IADD R141, R139, 0x1, R141 ;  /* 0x000000018b8d7824 */ /* 0x000fe200078e028d */
[----:B------:R-:W-:Y:S02]  /*32d0*/  IADD3 R146, P2, R146, R140, RZ ;  /* 0x0000008c92927210 */ /* 0x000fe40007f5e0ff */
[----:B------:R-:W-:Y:S01]  /*32e0*/  FFMA R121, R121, R23, R120 ;  /* 0x0000001779797223 */ /* 0x000fe20000000078 */
[----:B------:R-:W-:Y:S02]  /*32f0*/  PRMT R139, R11, 0x7610, R139 ;  /* 0x000076100b8b7816 */ /* 0x000fe4000000008b */
[----:B------:R-:W-:Y:S01]  /*3300*/  IMAD.X R142, R141, 0x1, R143, P2 ;  /* 0x000000018d8e7824 */ /* 0x000fe200010e068f */
[----:B------:R-:W-:Y:S02]  /*3310*/  LEA R120, P2, R146, R14, 0x1 ;  /* 0x0000000e92787211 */ /* 0x000fe400078408ff */
[----:B------:R-:W-:-:S02]  /*3320*/  F2FP.F16.F32.PACK_AB R21, RZ, R121 ;  /* 0x00000079ff15723e */ /* 0x000fc400000000ff */
[----:B------:R-:W-:-:S03]  /*3330*/  LEA.HI.X R121, R146, R15, R142, 0x1, P2 ;  /* 0x0000000f92797211 */ /* 0x000fc600010f0c8e */
[----:B------:R0:W-:Y:S04]  /*3340*/  @P3 STG.E.U16 desc[UR36][R8.64+0x2], R21 ;  /* 0x0000021508003986 */ /* 0x0001e8000c101524 */
[----:B------:R-:W2:Y:S01]  /*3350*/  @P1 LDG.E.LTC128B.U16 R139, desc[UR36][R120.64] ;  /* 0x00000024788b1981 */ /* 0x000ea2000c1e1520 */
[----:B------:R-:W-:Y:S01]  /*3360*/  IADD3 R12, P2, R12, R140, RZ ;  /* 0x0000008c0c0c7210 */ /* 0x000fe20007f5e0ff */
[----:B------:R-:W-:Y:S01]  /*3370*/  BSSY B1, `(.L_x_32) ;  /* 0x0000011000017945 */ /* 0x000fe20003800000 */
[----:B------:R-:W-:-:S03]  /*3380*/  ISETP.GT.AND P0, PT, R3, 0x8, P0 ;  /* 0x000000080300780c */ /* 0x000fc60000704270 */
[----:B------:R-:W-:Y:S02]  /*3390*/  IMAD.X R13, R13, 0x1, R141, P2 ;  /* 0x000000010d0d7824 */ /* 0x000fe400010e068d */
[----:B0-----:R-:W-:Y:S01]  /*33a0*/  IMAD.WIDE.U32 R20, R137, R20, R12 ;  /* 0x0000001489147225 */ /* 0x001fe200078e000c */
[C---:B------:R-:W-:Y:S02]  /*33b0*/  SHF.L.U64.HI R13, R4.reuse, 0x4, R5 ;  /* 0x00000004040d7819 */ /* 0x040fe40000010205 */
[----:B------:R-:W-:Y:S01]  /*33c0*/  LEA R12, P2, R4, R8, 0x4 ;  /* 0x00000008040c7211 */ /* 0x000fe200078420ff */
[----:B------:R-:W-:Y:S01]  /*33d0*/  IMAD.IADD R5, R149, 0x1, R21 ;  /* 0x0000000195057824 */ /* 0x000fe200078e0215 */
[----:B------:R-:W-:-:S03]  /*33e0*/  LEA R4, P3, R20, R14, 0x1 ;  /* 0x0000000e14047211 */ /* 0x000fc600078608ff */
[----:B------:R-:W-:Y:S01]  /*33f0*/  IMAD.X R13, R13, 0x1, R9, P2 ;  /* 0x000000010d0d7824 */ /* 0x000fe200010e0609 */
[----:B------:R-:W-:Y:S01]  /*3400*/  LEA.HI.X R5, R20, R15, R5, 0x1, P3 ;  /* 0x0000000f14057211 */ /* 0x000fe200018f0c05 */
[----:B--2---:R-:W-:-:S05]  /*3410*/  HADD2.F32 R11, -RZ, R139.H0_H0 ;  /* 0x2000008bff0b7230 */ /* 0x004fca0000004100 */
[----:B------:R-:W-:-:S04]  /*3420*/  FMUL R11, R11, R136 ;  /* 0x000000880b0b7220 */ /* 0x000fc80000400000 */
[----:B------:R-:W-:-:S05]  /*3430*/  FFMA R11, R122, R23, R11 ;  /* 0x000000177a0b7223 */ /* 0x000fca000000000b */
[----:B------:R-:W-:-:S05]  /*3440*/  F2FP.F16.F32.PACK_AB R11, RZ, R11 ;  /* 0x0000000bff0b723e */ /* 0x000fca00000000ff */
[----:B------:R0:W-:Y:S01]  /*3450*/  @P1 STG.E.U16 desc[UR36][R12.64], R11 ;  /* 0x0000000b0c001986 */ /* 0x0001e2000c101524 */
[----:B------:R-:W-:Y:S05]  /*3460*/  @!P0 BRA `(.L_x_33) ;  /* 0x0000000000048947 */ /* 0x000fea0003800000 */
[----:B------:R2:W5:Y:S02]  /*3470*/  LDG.E.LTC128B.U16 R139, desc[UR36][R4.64+0x2] ;  /* 0x00000224048b7981 */ /* 0x000564000c1e1520 */
.L_x_33:
[----:B------:R-:W-:Y:S05]  /*3480*/  BSYNC B1 ;  /* 0x0000000000017941 */ /* 0x000fea0003800000 */
.L_x_32:
[----:B0----5:R-:W-:Y:S01]  /*3490*/  HADD2.F32 R11, -RZ, R139.H0_H0 ;  /* 0x2000008bff0b7230 */ /* 0x021fe20000004100 */
[----:B------:R-:W-:Y:S01]  /*34a0*/  ISETP.GT.AND P1, PT, R10, 0x8, PT ;  /* 0x000000080a00780c */ /* 0x000fe20003f24270 */
[----:B------:R-:W-:Y:S03]  /*34b0*/  BSSY B1, `(.L_x_34) ;  /* 0x0000008000017945 */ /* 0x000fe60003800000 */
[----:B------:R-:W-:Y:S01]  /*34c0*/  FMUL R14, R11, R136 ;  /* 0x000000880b0e7220 */ /* 0x000fe20000400000 */
[----:B------:R-:W-:-:S03]  /*34d0*/  ISETP.GT.AND P2, PT, R3, RZ, P1 ;  /* 0x000000ff0300720c */ /* 0x000fc60000f44270 */
[----:B------:R-:W-:-:S05]  /*34e0*/  FFMA R14, R123, R23, R14 ;  /* 0x000000177b0e7223 */ /* 0x000fca000000000e */
[----:B------:R-:W-:-:S05]  /*34f0*/  F2FP.F16.F32.PACK_AB R14, RZ, R14 ;  /* 0x0000000eff0e723e */ /* 0x000fca00000000ff */
[----:B------:R0:W-:Y:S01]  /*3500*/  @P0 STG.E.U16 desc[UR36][R12.64+0x2], R14 ;  /* 0x0000020e0c000986 */ /* 0x0001e2000c101524 */
[----:B------:R-:W-:Y:S05]  /*3510*/  @!P2 BRA `(.L_x_35) ;  /* 0x000000000004a947 */ /* 0x000fea0003800000 */
[----:B------:R3:W5:Y:S02]  /*3520*/  LDG.E.LTC128B.U16 R139, desc[UR36][R6.64+0x10] ;  /* 0x00001024068b7981 */ /* 0x000764000c1e1520 */
.L_x_35:
[----:B------:R-:W-:Y:S05]  /*3530*/  BSYNC B1 ;  /* 0x0000000000017941 */ /* 0x000fea0003800000 */
.L_x_34:
[----:B-----5:R-:W-:Y:S01]  /*3540*/  HADD2.F32 R11, -RZ, R139.H0_H0 ;  /* 0x2000008bff0b7230 */ /* 0x020fe20000004100 */
        /* <DEDUP_REMOVED lines=9> */
.L_x_37:
[----:B------:R-:W-:Y:S05]  /*35e0*/  BSYNC B1 ;  /* 0x0000000000017941 */ /* 0x000fea0003800000 */
.L_x_36:
[----:B----45:R-:W-:Y:S01]  /*35f0*/  HADD2.F32 R11, -RZ, R139.H0_H0 ;  /* 0x2000008bff0b7230 */ /* 0x030fe20000004100 */
[----:B------:R-:W-:Y:S01]  /*3600*/  ISETP.GT.AND P1, PT, R3, 0x8, P1 ;  /* 0x000000080300780c */ /* 0x000fe20000f24270 */
[----:B------:R-:W-:Y:S03]  /*3610*/  BSSY B1, `(.L_x_38) ;  /* 0x0000007000017945 */ /* 0x000fe60003800000 */
[----:B0-----:R-:W-:-:S04]  /*3620*/  FMUL R14, R11, R136 ;  /* 0x000000880b0e7220 */ /* 0x001fc80000400000 */
[----:B------:R-:W-:-:S05]  /*3630*/  FFMA R14, R125, R23, R14 ;  /* 0x000000177d0e7223 */ /* 0x000fca000000000e */
[----:B------:R-:W-:-:S05]  /*3640*/  F2FP.F16.F32.PACK_AB R14, RZ, R14 ;  /* 0x0000000eff0e723e */ /* 0x000fca00000000ff */
[----:B------:R0:W-:Y:S01]  /*3650*/  @P3 STG.E.U16 desc[UR36][R8.64+0x12], R14 ;  /* 0x0000120e08003986 */ /* 0x0001e2000c101524 */
[----:B------:R-:W-:Y:S05]  /*3660*/  @!P1 BRA `(.L_x_39) ;  /* 0x0000000000049947 */ /* 0x000fea0003800000 */
[----:B------:R4:W5:Y:S02]  /*3670*/  LDG.E.LTC128B.U16 R139, desc[UR36][R4.64+0x10] ;  /* 0x00001024048b7981 */ /* 0x000964000c1e1520 */
.L_x_39:
[----:B------:R-:W-:Y:S05]  /*3680*/  BSYNC B1 ;  /* 0x0000000000017941 */ /* 0x000fea0003800000 */
.L_x_38:
[----:B-----5:R-:W-:Y:S01]  /*3690*/  HADD2.F32 R11, -RZ, R139.H0_H0 ;  /* 0x2000008bff0b7230 */ /* 0x020fe20000004100 */
[----:B------:R-:W-:Y:S01]  /*36a0*/  ISETP.GT.AND P0, PT, R3, 0x8, P0 ;  /* 0x000000080300780c */ /* 0x000fe20000704270 */
[----:B------:R-:W-:Y:S03]  /*36b0*/  BSSY B1, `(.L_x_40) ;  /* 0x0000007000017945 */ /* 0x000fe60003800000 */
[----:B------:R-:W-:-:S04]  /*36c0*/  FMUL R11, R11, R136 ;  /* 0x000000880b0b7220 */ /* 0x000fc80000400000 */
[----:B------:R-:W-:-:S05]  /*36d0*/  FFMA R11, R126, R23, R11 ;  /* 0x000000177e0b7223 */ /* 0x000fca000000000b */
[----:B------:R-:W-:-:S05]  /*36e0*/  F2FP.F16.F32.PACK_AB R11, RZ, R11 ;  /* 0x0000000bff0b723e */ /* 0x000fca00000000ff */
[----:B------:R0:W-:Y:S01]  /*36f0*/  @P1 STG.E.U16 desc[UR36][R12.64+0x10], R11 ;  /* 0x0000100b0c001986 */ /* 0x0001e2000c101524 */
[----:B------:R-:W-:Y:S05]  /*3700*/  @!P0 BRA `(.L_x_41) ;  /* 0x0000000000048947 */ /* 0x000fea0003800000 */
[----:B------:R0:W5:Y:S02]  /*3710*/  LDG.E.LTC128B.U16 R139, desc[UR36][R4.64+0x12] ;  /* 0x00001224048b7981 */ /* 0x000164000c1e1520 */
.L_x_41:
[----:B------:R-:W-:Y:S05]  /*3720*/  BSYNC B1 ;  /* 0x0000000000017941 */ /* 0x000fea0003800000 */
.L_x_40:
        /* <DEDUP_REMOVED lines=10> */
.L_x_43:
[----:B------:R-:W-:Y:S05]  /*37d0*/  BSYNC B1 ;  /* 0x0000000000017941 */ /* 0x000fea0003800000 */
.L_x_42:
        /* <DEDUP_REMOVED lines=10> */
.L_x_45:
[----:B------:R-:W-:Y:S05]  /*3880*/  BSYNC B1 ;  /* 0x0000000000017941 */ /* 0x000fea0003800000 */
.L_x_44:
[----:B0----5:R-:W-:Y:S01]  /*3890*/  HADD2.F32 R11, -RZ, R139.H0_H0 ;  /* 0x2000008bff0b7230 */ /* 0x021fe20000004100 */
        /* <DEDUP_REMOVED lines=8> */
.L_x_47:
[----:B------:R-:W-:Y:S05]  /*3920*/  BSYNC B1 ;  /* 0x0000000000017941 */ /* 0x000fea0003800000 */
.L_x_46:
        /* <DEDUP_REMOVED lines=9> */
.L_x_49:
[----:B------:R-:W-:Y:S05]  /*39c0*/  BSYNC B1 ;  /* 0x0000000000017941 */ /* 0x000fea0003800000 */
.L_x_48:
        /* <DEDUP_REMOVED lines=10> */
.L_x_51:
[----:B------:R-:W-:Y:S05]  /*3a70*/  BSYNC B1 ;  /* 0x0000000000017941 */ /* 0x000fea0003800000 */
.L_x_50:
        /* <DEDUP_REMOVED lines=10> */
.L_x_53:
[----:B------:R-:W-:Y:S05]  /*3b20*/  BSYNC B1 ;  /* 0x0000000000017941 */ /* 0x000fea0003800000 */
.L_x_52:
        /* <DEDUP_REMOVED lines=9> */
.L_x_55:
[----:B------:R-:W-:Y:S05]  /*3bc0*/  BSYNC B1 ;  /* 0x0000000000017941 */ /* 0x000fea0003800000 */
.L_x_54:
        /* <DEDUP_REMOVED lines=9> */
.L_x_57:
[----:B------:R-:W-:Y:S05]  /*3c60*/  BSYNC B1 ;  /* 0x0000000000017941 */ /* 0x000fea0003800000 */
.L_x_56:
        /* <DEDUP_REMOVED lines=10> */
.L_x_59:
[----:B------:R-:W-:Y:S05]  /*3d10*/  BSYNC B1 ;  /* 0x0000000000017941 */ /* 0x000fea0003800000 */
.L_x_58:
        /* <DEDUP_REMOVED lines=10> */
.L_x_61:
[----:B------:R-:W-:Y:S05]  /*3dc0*/  BSYNC B1 ;  /* 0x0000000000017941 */ /* 0x000fea0003800000 */
.L_x_60:
        /* <DEDUP_REMOVED lines=9> */
.L_x_63:
[----:B------:R-:W-:Y:S05]  /*3e60*/  BSYNC B1 ;  /* 0x0000000000017941 */ /* 0x000fea0003800000 */
.L_x_62:
        /* <DEDUP_REMOVED lines=9> */
.L_x_65:
[----:B------:R-:W-:Y:S05]  /*3f00*/  BSYNC B1 ;  /* 0x0000000000017941 */ /* 0x000fea0003800000 */
.L_x_64:
        /* <DEDUP_REMOVED lines=10> */
.L_x_67:
[----:B------:R-:W-:Y:S05]  /*3fb0*/  BSYNC B1 ;  /* 0x0000000000017941 */ /* 0x000fea0003800000 */
.L_x_66:
        /* <DEDUP_REMOVED lines=10> */
.L_x_69:
[----:B------:R-:W-:Y:S05]  /*4060*/  BSYNC B1 ;  /* 0x0000000000017941 */ /* 0x000fea0003800000 */
.L_x_68:
        /* <DEDUP_REMOVED lines=9> */
.L_x_71:
[----:B------:R-:W-:Y:S05]  /*4100*/  BSYNC B1 ;  /* 0x0000000000017941 */ /* 0x000fea0003800000 */
.L_x_70:
        /* <DEDUP_REMOVED lines=9> */
.L_x_73:
[----:B------:R-:W-:Y:S05]  /*41a0*/  BSYNC B1 ;  /* 0x0000000000017941 */ /* 0x000fea0003800000 */
.L_x_72:
        /* <DEDUP_REMOVED lines=10> */
.L_x_75:
[----:B------:R-:W-:Y:S05]  /*4250*/  BSYNC B1 ;  /* 0x0000000000017941 */ /* 0x000fea0003800000 */
.L_x_74:
        /* <DEDUP_REMOVED lines=10> */
.L_x_77:
[----:B------:R-:W-:Y:S05]  /*4300*/  BSYNC B1 ;  /* 0x0000000000017941 */ /* 0x000fea0003800000 */
.L_x_76:
        /* <DEDUP_REMOVED lines=9> */
.L_x_79:
[----:B------:R-:W-:Y:S05]  /*43a0*/  BSYNC B1 ;  /* 0x0000000000017941 */ /* 0x000fea0003800000 */
.L_x_78:
        /* <DEDUP_REMOVED lines=9> */
.L_x_81:
[----:B------:R-:W-:Y:S05]  /*4440*/  BSYNC B1 ;  /* 0x0000000000017941 */ /* 0x000fea0003800000 */
.L_x_80:
        /* <DEDUP_REMOVED lines=10> */
.L_x_83:
[----:B------:R-:W-:Y:S05]  /*44f0*/  BSYNC B1 ;  /* 0x0000000000017941 */ /* 0x000fea0003800000 */
.L_x_82:
        /* <DEDUP_REMOVED lines=10> */
.L_x_85:
[----:B------:R-:W-:Y:S05]  /*45a0*/  BSYNC B1 ;  /* 0x0000000000017941 */ /* 0x000fea0003800000 */
.L_x_84:
        /* <DEDUP_REMOVED lines=9> */
.L_x_87:
[----:B------:R-:W-:Y:S05]  /*4640*/  BSYNC B1 ;  /* 0x0000000000017941 */ /* 0x000fea0003800000 */
.L_x_86:
        /* <DEDUP_REMOVED lines=9> */
.L_x_89:
[----:B------:R-:W-:Y:S05]  /*46e0*/  BSYNC B1 ;  /* 0x0000000000017941 */ /* 0x000fea0003800000 */
.L_x_88:
        /* <DEDUP_REMOVED lines=10> */
.L_x_91:
[----:B------:R-:W-:Y:S05]  /*4790*/  BSYNC B1 ;  /* 0x0000000000017941 */ /* 0x000fea0003800000 */
.L_x_90:
        /* <DEDUP_REMOVED lines=10> */
.L_x_93:
[----:B------:R-:W-:Y:S05]  /*4840*/  BSYNC B1 ;  /* 0x0000000000017941 */ /* 0x000fea0003800000 */
.L_x_92:
        /* <DEDUP_REMOVED lines=9> */
.L_x_95:
[----:B------:R-:W-:Y:S05]  /*48e0*/  BSYNC B1 ;  /* 0x0000000000017941 */ /* 0x000fea0003800000 */
.L_x_94:
        /* <DEDUP_REMOVED lines=9> */
.L_x_97:
[----:B------:R-:W-:Y:S05]  /*4980*/  BSYNC B1 ;  /* 0x0000000000017941 */ /* 0x000fea0003800000 */
.L_x_96:
        /* <DEDUP_REMOVED lines=10> */
.L_x_99:
[----:B------:R-:W-:Y:S05]  /*4a30*/  BSYNC B1 ;  /* 0x0000000000017941 */ /* 0x000fea0003800000 */
.L_x_98:
        /* <DEDUP_REMOVED lines=10> */
.L_x_101:
[----:B------:R-:W-:Y:S05]  /*4ae0*/  BSYNC B1 ;  /* 0x0000000000017941 */ /* 0x000fea0003800000 */
.L_x_100:
        /* <DEDUP_REMOVED lines=9> */
.L_x_103:
[----:B------:R-:W-:Y:S05]  /*4b80*/  BSYNC B1 ;  /* 0x0000000000017941 */ /* 0x000fea0003800000 */
.L_x_102:
        /* <DEDUP_REMOVED lines=9> */
.L_x_105:
[----:B------:R-:W-:Y:S05]  /*4c20*/  BSYNC B1 ;  /* 0x0000000000017941 */ /* 0x000fea0003800000 */
.L_x_104:
        /* <DEDUP_REMOVED lines=10> */
.L_x_107:
[----:B------:R-:W-:Y:S05]  /*4cd0*/  BSYNC B1 ;  /* 0x0000000000017941 */ /* 0x000fea0003800000 */
.L_x_106:
        /* <DEDUP_REMOVED lines=10> */
.L_x_109:
[----:B------:R-:W-:Y:S05]  /*4d80*/  BSYNC B1 ;  /* 0x0000000000017941 */ /* 0x000fea0003800000 */
.L_x_108:
        /* <DEDUP_REMOVED lines=9> */
.L_x_111:
[----:B------:R-:W-:Y:S05]  /*4e20*/  BSYNC B1 ;  /* 0x0000000000017941 */ /* 0x000fea0003800000 */
.L_x_110:
        /* <DEDUP_REMOVED lines=9> */
.L_x_113:
[----:B------:R-:W-:Y:S05]  /*4ec0*/  BSYNC B1 ;  /* 0x0000000000017941 */ /* 0x000fea0003800000 */
.L_x_112:
        /* <DEDUP_REMOVED lines=10> */
.L_x_115:
[----:B------:R-:W-:Y:S05]  /*4f70*/  BSYNC B1 ;  /* 0x0000000000017941 */ /* 0x000fea0003800000 */
.L_x_114:
        /* <DEDUP_REMOVED lines=10> */
.L_x_117:
[----:B------:R-:W-:Y:S05]  /*5020*/  BSYNC B1 ;  /* 0x0000000000017941 */ /* 0x000fea0003800000 */
.L_x_116:
        /* <DEDUP_REMOVED lines=9> */
.L_x_119:
[----:B------:R-:W-:Y:S05]  /*50c0*/  BSYNC B1 ;  /* 0x0000000000017941 */ /* 0x000fea0003800000 */
.L_x_118:
        /* <DEDUP_REMOVED lines=9> */
.L_x_121:
[----:B------:R-:W-:Y:S05]  /*5160*/  BSYNC B1 ;  /* 0x0000000000017941 */ /* 0x000fea0003800000 */
.L_x_120:
        /* <DEDUP_REMOVED lines=10> */
.L_x_123:
[----:B------:R-:W-:Y:S05]  /*5210*/  BSYNC B1 ;  /* 0x0000000000017941 */ /* 0x000fea0003800000 */
.L_x_122:
        /* <DEDUP_REMOVED lines=10> */
.L_x_125:
[----:B------:R-:W-:Y:S05]  /*52c0*/  BSYNC B1 ;  /* 0x0000000000017941 */ /* 0x000fea0003800000 */
.L_x_124:
        /* <DEDUP_REMOVED lines=9> */
.L_x_127:
[----:B------:R-:W-:Y:S05]  /*5360*/  BSYNC B1 ;  /* 0x0000000000017941 */ /* 0x000fea0003800000 */
.L_x_126:
        /* <DEDUP_REMOVED lines=9> */
.L_x_129:
[----:B------:R-:W-:Y:S05]  /*5400*/  BSYNC B1 ;  /* 0x0000000000017941 */ /* 0x000fea0003800000 */
.L_x_128:
        /* <DEDUP_REMOVED lines=10> */
.L_x_131:
[----:B------:R-:W-:Y:S05]  /*54b0*/  BSYNC B1 ;  /* 0x0000000000017941 */ /* 0x000fea0003800000 */
.L_x_130:
        /* <DEDUP_REMOVED lines=10> */
.L_x_133:
[----:B------:R-:W-:Y:S05]  /*5560*/  BSYNC B1 ;  /* 0x0000000000017941 */ /* 0x000fea0003800000 */
.L_x_132:
        /* <DEDUP_REMOVED lines=9> */
.L_x_135:
[----:B------:R-:W-:Y:S05]  /*5600*/  BSYNC B1 ;  /* 0x0000000000017941 */ /* 0x000fea0003800000 */
.L_x_134:
        /* <DEDUP_REMOVED lines=9> */
.L_x_137:
[----:B------:R-:W-:Y:S05]  /*56a0*/  BSYNC B1 ;  /* 0x0000000000017941 */ /* 0x000fea0003800000 */
.L_x_136:
        /* <DEDUP_REMOVED lines=10> */
.L_x_139:
[----:B------:R-:W-:Y:S05]  /*5750*/  BSYNC B1 ;  /* 0x0000000000017941 */ /* 0x000fea0003800000 */
.L_x_138:
        /* <DEDUP_REMOVED lines=10> */
.L_x_141:
[----:B------:R-:W-:Y:S05]  /*5800*/  BSYNC B1 ;  /* 0x0000000000017941 */ /* 0x000fea0003800000 */
.L_x_140:
        /* <DEDUP_REMOVED lines=9> */
.L_x_143:
[----:B------:R-:W-:Y:S05]  /*58a0*/  BSYNC B1 ;  /* 0x0000000000017941 */ /* 0x000fea0003800000 */
.L_x_142:
        /* <DEDUP_REMOVED lines=9> */
.L_x_145:
[----:B------:R-:W-:Y:S05]  /*5940*/  BSYNC B1 ;  /* 0x0000000000017941 */ /* 0x000fea0003800000 */
.L_x_144:
        /* <DEDUP_REMOVED lines=10> */
.L_x_147:
[----:B------:R-:W-:Y:S05]  /*59f0*/  BSYNC B1 ;  /* 0x0000000000017941 */ /* 0x000fea0003800000 */
.L_x_146:
        /* <DEDUP_REMOVED lines=10> */
.L_x_149:
[----:B------:R-:W-:Y:S05]  /*5aa0*/  BSYNC B1 ;  /* 0x0000000000017941 */ /* 0x000fea0003800000 */
.L_x_148:
        /* <DEDUP_REMOVED lines=9> */
.L_x_151:
[----:B------:R-:W-:Y:S05]  /*5b40*/  BSYNC B1 ;  /* 0x0000000000017941 */ /* 0x000fea0003800000 */
.L_x_150:
        /* <DEDUP_REMOVED lines=9> */
.L_x_153:
[----:B------:R-:W-:Y:S05]  /*5be0*/  BSYNC B1 ;  /* 0x0000000000017941 */ /* 0x000fea0003800000 */
.L_x_152:
        /* <DEDUP_REMOVED lines=10> */
.L_x_155:
[----:B------:R-:W-:Y:S05]  /*5c90*/  BSYNC B1 ;  /* 0x0000000000017941 */ /* 0x000fea0003800000 */
.L_x_154:
        /* <DEDUP_REMOVED lines=10> */
.L_x_157:
[----:B------:R-:W-:Y:S05]  /*5d40*/  BSYNC B1 ;  /* 0x0000000000017941 */ /* 0x000fea0003800000 */
.L_x_156:
        /* <DEDUP_REMOVED lines=9> */
.L_x_159:
[----:B------:R-:W-:Y:S05]  /*5de0*/  BSYNC B1 ;  /* 0x0000000000017941 */ /* 0x000fea0003800000 */
.L_x_158:
        /* <DEDUP_REMOVED lines=9> */
.L_x_161:
[----:B------:R-:W-:Y:S05]  /*5e80*/  BSYNC B1 ;  /* 0x0000000000017941 */ /* 0x000fea0003800000 */
.L_x_160:
        /* <DEDUP_REMOVED lines=10> */
.L_x_163:
[----:B------:R-:W-:Y:S05]  /*5f30*/  BSYNC B1 ;  /* 0x0000000000017941 */ /* 0x000fea0003800000 */
.L_x_162:
        /* <DEDUP_REMOVED lines=10> */
.L_x_165:
[----:B------:R-:W-:Y:S05]  /*5fe0*/  BSYNC B1 ;  /* 0x0000000000017941 */ /* 0x000fea0003800000 */
.L_x_164:
        /* <DEDUP_REMOVED lines=9> */
.L_x_167:
[----:B------:R-:W-:Y:S05]  /*6080*/  BSYNC B1 ;  /* 0x0000000000017941 */ /* 0x000fea0003800000 */
.L_x_166:
        /* <DEDUP_REMOVED lines=9> */
.L_x_169:
[----:B------:R-:W-:Y:S05]  /*6120*/  BSYNC B1 ;  /* 0x0000000000017941 */ /* 0x000fea0003800000 */
.L_x_168:
        /* <DEDUP_REMOVED lines=10> */
.L_x_171:
[----:B------:R-:W-:Y:S05]  /*61d0*/  BSYNC B1 ;  /* 0x0000000000017941 */ /* 0x000fea0003800000 */
.L_x_170:
        /* <DEDUP_REMOVED lines=10> */
.L_x_173:
[----:B------:R-:W-:Y:S05]  /*6280*/  BSYNC B1 ;  /* 0x0000000000017941 */ /* 0x000fea0003800000 */
.L_x_172:
        /* <DEDUP_REMOVED lines=9> */
.L_x_175:
[----:B------:R-:W-:Y:S05]  /*6320*/  BSYNC B1 ;  /* 0x0000000000017941 */ /* 0x000fea0003800000 */
.L_x_174:
        /* <DEDUP_REMOVED lines=9> */
.L_x_177:
[----:B------:R-:W-:Y:S05]  /*63c0*/  BSYNC B1 ;  /* 0x0000000000017941 */ /* 0x000fea0003800000 */
.L_x_176:
        /* <DEDUP_REMOVED lines=10> */
.L_x_179:
[----:B------:R-:W-:Y:S05]  /*6470*/  BSYNC B1 ;  /* 0x0000000000017941 */ /* 0x000fea0003800000 */
.L_x_178:
        /* <DEDUP_REMOVED lines=10> */
.L_x_181:
[----:B------:R-:W-:Y:S05]  /*6520*/  BSYNC B1 ;  /* 0x0000000000017941 */ /* 0x000fea0003800000 */
.L_x_180:
        /* <DEDUP_REMOVED lines=9> */
.L_x_183:
[----:B------:R-:W-:Y:S05]  /*65c0*/  BSYNC B1 ;  /* 0x0000000000017941 */ /* 0x000fea0003800000 */
.L_x_182:
        /* <DEDUP_REMOVED lines=9> */
.L_x_185:
[----:B------:R-:W-:Y:S05]  /*6660*/  BSYNC B1 ;  /* 0x0000000000017941 */ /* 0x000fea0003800000 */
.L_x_184:
        /* <DEDUP_REMOVED lines=10> */
.L_x_187:
[----:B------:R-:W-:Y:S05]  /*6710*/  BSYNC B1 ;  /* 0x0000000000017941 */ /* 0x000fea0003800000 */
.L_x_186:
        /* <DEDUP_REMOVED lines=10> */
.L_x_189:
[----:B------:R-:W-:Y:S05]  /*67c0*/  BSYNC B1 ;  /* 0x0000000000017941 */ /* 0x000fea0003800000 */
.L_x_188:
        /* <DEDUP_REMOVED lines=9> */
.L_x_191:
[----:B------:R-:W-:Y:S05]  /*6860*/  BSYNC B1 ;  /* 0x0000000000017941 */ /* 0x000fea0003800000 */
.L_x_190:
        /* <DEDUP_REMOVED lines=9> */
.L_x_193:
[----:B------:R-:W-:Y:S05]  /*6900*/  BSYNC B1 ;  /* 0x0000000000017941 */ /* 0x000fea0003800000 */
.L_x_192:
        /* <DEDUP_REMOVED lines=10> */
.L_x_195:
[----:B------:R-:W-:Y:S05]  /*69b0*/  BSYNC B1 ;  /* 0x0000000000017941 */ /* 0x000fea0003800000 */
.L_x_194:
        /* <DEDUP_REMOVED lines=10> */
.L_x_197:
[----:B------:R-:W-:Y:S05]  /*6a60*/  BSYNC B1 ;  /* 0x0000000000017941 */ /* 0x000fea0003800000 */
.L_x_196:
        /* <DEDUP_REMOVED lines=9> */
.L_x_199:
[----:B------:R-:W-:Y:S05]  /*6b00*/  BSYNC B1 ;  /* 0x0000000000017941 */ /* 0x000fea0003800000 */
.L_x_198:
        /* <DEDUP_REMOVED lines=9> */
.L_x_201:
[----:B------:R-:W-:Y:S05]  /*6ba0*/  BSYNC B1 ;  /* 0x0000000000017941 */ /* 0x000fea0003800000 */
.L_x_200:
        /* <DEDUP_REMOVED lines=10> */
.L_x_203:
[----:B------:R-:W-:Y:S05]  /*6c50*/  BSYNC B1 ;  /* 0x0000000000017941 */ /* 0x000fea0003800000 */
.L_x_202:
        /* <DEDUP_REMOVED lines=10> */
.L_x_205:
[----:B------:R-:W-:Y:S05]  /*6d00*/  BSYNC B1 ;  /* 0x0000000000017941 */ /* 0x000fea0003800000 */
.L_x_204:
        /* <DEDUP_REMOVED lines=9> */
.L_x_207:
[----:B------:R-:W-:Y:S05]  /*6da0*/  BSYNC B1 ;  /* 0x0000000000017941 */ /* 0x000fea0003800000 */
.L_x_206:
        /* <DEDUP_REMOVED lines=9> */
.L_x_209:
[----:B------:R-:W-:Y:S05]  /*6e40*/  BSYNC B1 ;  /* 0x0000000000017941 */ /* 0x000fea0003800000 */
.L_x_208:
        /* <DEDUP_REMOVED lines=10> */
.L_x_211:
[----:B------:R-:W-:Y:S05]  /*6ef0*/  BSYNC B1 ;  /* 0x0000000000017941 */ /* 0x000fea0003800000 */
.L_x_210:
        /* <DEDUP_REMOVED lines=10> */
.L_x_213:
[----:B------:R-:W-:Y:S05]  /*6fa0*/  BSYNC B1 ;  /* 0x0000000000017941 */ /* 0x000fea0003800000 */
.L_x_212:
        /* <DEDUP_REMOVED lines=9> */
.L_x_215:
[----:B------:R-:W-:Y:S05]  /*7040*/  BSYNC B1 ;  /* 0x0000000000017941 */ /* 0x000fea0003800000 */
.L_x_214:
        /* <DEDUP_REMOVED lines=9> */
.L_x_217:
[----:B------:R-:W-:Y:S05]  /*70e0*/  BSYNC B1 ;  /* 0x0000000000017941 */ /* 0x000fea0003800000 */
.L_x_216:
        /* <DEDUP_REMOVED lines=10> */
.L_x_219:
[----:B------:R-:W-:Y:S05]  /*7190*/  BSYNC B1 ;  /* 0x0000000000017941 */ /* 0x000fea0003800000 */
.L_x_218:
        /* <DEDUP_REMOVED lines=10> */
.L_x_221:
[----:B------:R-:W-:Y:S05]  /*7240*/  BSYNC B1 ;  /* 0x0000000000017941 */ /* 0x000fea0003800000 */
.L_x_220:
        /* <DEDUP_REMOVED lines=9> */
.L_x_223:
[----:B------:R-:W-:Y:S05]  /*72e0*/  BSYNC B1 ;  /* 0x0000000000017941 */ /* 0x000fea0003800000 */
.L_x_222:
        /* <DEDUP_REMOVED lines=9> */
.L_x_225:
[----:B------:R-:W-:Y:S05]  /*7380*/  BSYNC B1 ;  /* 0x0000000000017941 */ /* 0x000fea0003800000 */
.L_x_224:
        /* <DEDUP_REMOVED lines=10> */
.L_x_227:
[----:B------:R-:W-:Y:S05]  /*7430*/  BSYNC B1 ;  /* 0x0000000000017941 */ /* 0x000fea0003800000 */
.L_x_226:
        /* <DEDUP_REMOVED lines=10> */
.L_x_229:
[----:B------:R-:W-:Y:S05]  /*74e0*/  BSYNC B1 ;  /* 0x0000000000017941 */ /* 0x000fea0003800000 */
.L_x_228:
        /* <DEDUP_REMOVED lines=9> */
.L_x_231:
[----:B------:R-:W-:Y:S05]  /*7580*/  BSYNC B1 ;  /* 0x0000000000017941 */ /* 0x000fea0003800000 */
.L_x_230:
        /* <DEDUP_REMOVED lines=9> */
.L_x_233:
[----:B------:R-:W-:Y:S05]  /*7620*/  BSYNC B1 ;  /* 0x0000000000017941 */ /* 0x000fea0003800000 */
.L_x_232:
        /* <DEDUP_REMOVED lines=10> */
.L_x_235:
[----:B------:R-:W-:Y:S05]  /*76d0*/  BSYNC B1 ;  /* 0x0000000000017941 */ /* 0x000fea0003800000 */
.L_x_234:
        /* <DEDUP_REMOVED lines=10> */
.L_x_237:
[----:B------:R-:W-:Y:S05]  /*7780*/  BSYNC B1 ;  /* 0x0000000000017941 */ /* 0x000fea0003800000 */
.L_x_236:
        /* <DEDUP_REMOVED lines=9> */
.L_x_239:
[----:B------:R-:W-:Y:S05]  /*7820*/  BSYNC B1 ;  /* 0x0000000000017941 */ /* 0x000fea0003800000 */
.L_x_238:
        /* <DEDUP_REMOVED lines=9> */
.L_x_241:
[----:B------:R-:W-:Y:S05]  /*78c0*/  BSYNC B1 ;  /* 0x0000000000017941 */ /* 0x000fea0003800000 */
.L_x_240:
        /* <DEDUP_REMOVED lines=10> */
.L_x_243:
[----:B------:R-:W-:Y:S05]  /*7970*/  BSYNC B1 ;  /* 0x0000000000017941 */ /* 0x000fea0003800000 */
.L_x_242:
        /* <DEDUP_REMOVED lines=10> */
.L_x_245:
[----:B------:R-:W-:Y:S05]  /*7a20*/  BSYNC B1 ;  /* 0x0000000000017941 */ /* 0x000fea0003800000 */
.L_x_244:
[----:B01-3-5:R-:W-:Y:S01]  /*7a30*/  HADD2.F32 R7, -RZ, R139.H0_H0 ;  /* 0x2000008bff077230 */ /* 0x02bfe20000004100 */
        /* <DEDUP_REMOVED lines=8> */
.L_x_247:
[----:B------:R-:W-:Y:S05]  /*7ac0*/  BSYNC B1 ;  /* 0x0000000000017941 */ /* 0x000fea0003800000 */
.L_x_246:
[----:B-----5:R-:W-:Y:S01]  /*7ad0*/  HADD2.F32 R7, -RZ, R139.H0_H0 ;  /* 0x2000008bff077230 */ /* 0x020fe20000004100 */
[----:B------:R-:W-:Y:S01]  /*7ae0*/  ISETP.GT.AND P0, PT, R3, 0x8, P0 ;  /* 0x000000080300780c */ /* 0x000fe20000704270 */
[----:B0-----:R-:W-:Y:S01]  /*7af0*/  @P1 IMAD.MOV.U32 R6, RZ, RZ, R12 ;  /* 0x000000ffff061224 */ /* 0x001fe200078e000c */
[----:B------:R-:W-:Y:S02]  /*7b00*/  BSSY B1, `(.L_x_248) ;  /* 0x0000009000017945 */ /* 0x000fe40003800000 */
[----:B------:R-:W-:-:S04]  /*7b10*/  FMUL R7, R7, R136 ;  /* 0x0000008807077220 */ /* 0x000fc80000400000 */
[----:B------:R-:W-:-:S05]  /*7b20*/  FFMA R7, R38, R23, R7 ;  /* 0x0000001726077223 */ /* 0x000fca0000000007 */
[----:B------:R-:W-:-:S04]  /*7b30*/  F2FP.F16.F32.PACK_AB R7, RZ, R7 ;  /* 0x00000007ff07723e */ /* 0x000fc800000000ff */
[----:B------:R-:W-:Y:S01]  /*7b40*/  PRMT R8, R7, 0x7610, R8 ;  /* 0x0000761007087816 */ /* 0x000fe20000000008 */
[----:B------:R-:W-:-:S05]  /*7b50*/  @P1 IMAD.MOV.U32 R7, RZ, RZ, R13 ;  /* 0x000000ffff071224 */ /* 0x000fca00078e000d */
[----:B------:R0:W-:Y:S01]  /*7b60*/  @P1 STG.E.U16 desc[UR36][R6.64+0x1b0], R8 ;  /* 0x0001b00806001986 */ /* 0x0001e2000c101524 */
[----:B------:R-:W-:Y:S05]  /*7b70*/  @!P0 BRA `(.L_x_249) ;  /* 0x0000000000048947 */ /* 0x000fea0003800000 */
[----:B------:R3:W5:Y:S02]  /*7b80*/  LDG.E.LTC128B.U16 R139, desc[UR36][R4.64+0x1b2] ;  /* 0x0001b224048b7981 */ /* 0x000764000c1e1520 */
.L_x_249:
[----:B------:R-:W-:Y:S05]  /*7b90*/  BSYNC B1 ;  /* 0x0000000000017941 */ /* 0x000fea0003800000 */
.L_x_248:
[----:B------:R-:W-:Y:S05]  /*7ba0*/  @!P0 BRA `(.L_x_250) ;  /* 0x0000002400c08947 */ /* 0x000fea0003800000 */
[----:B-----5:R-:W-:-:S05]  /*7bb0*/  HADD2.F32 R139, -RZ, R139.H0_H0 ;  /* 0x2000008bff8b7230 */ /* 0x020fca0000004100 */
[----:B-1234-:R-:W-:-:S04]  /*7bc0*/  FMUL R4, R139, R136 ;  /* 0x000000888b047220 */ /* 0x01efc80000400000 */
[----:B------:R-:W-:-:S05]  /*7bd0*/  FFMA R4, R39, R23, R4 ;  /* 0x0000001727047223 */ /* 0x000fca0000000004 */
[----:B------:R-:W-:-:S05]  /*7be0*/  F2FP.F16.F32.PACK_AB R4, RZ, R4 ;  /* 0x00000004ff04723e */ /* 0x000fca00000000ff */
[----:B------:R1:W-:Y:S01]  /*7bf0*/  STG.E.U16 desc[UR36][R12.64+0x1b2], R4 ;  /* 0x0001b2040c007986 */ /* 0x0003e2000c101524 */
[----:B------:R-:W-:Y:S05]  /*7c00*/  BRA `(.L_x_250) ;  /* 0x0000002400a87947 */ /* 0x000fea0003800000 */
.L_x_29:
[----:B------:R-:W-:Y:S01]  /*7c10*/  ULDC.64 UR4, c[0x0][0x5c0] ;  /* 0x0001700000047ab9 */ /* 0x000fe20000000a00 */
[----:B------:R-:W-:Y:S01]  /*7c20*/  ISETP.GT.AND P3, PT, R10, 0x1, PT ;  /* 0x000000010a00780c */ /* 0x000fe20003f64270 */
[-C--:B------:R-:W-:Y:S01]  /*7c30*/  FMUL R120, R120, R23.reuse ;  /* 0x0000001778787220 */ /* 0x080fe20000400000 */
[----:B------:R-:W-:Y:S01]  /*7c40*/  LEA R8, P0, R6, UR4, 0x1 ;  /* 0x0000000406087c11 */ /* 0x000fe2000f8008ff */
[-C--:B------:R-:W-:Y:S01]  /*7c50*/  FMUL R121, R121, R23.reuse ;  /* 0x0000001779797220 */ /* 0x080fe20000400000 */
[----:B------:R-:W-:Y:S01]  /*7c60*/  SHF.L.U64.HI R5, R4, 0x4, R5 ;  /* 0x0000000404057819 */ /* 0x000fe20000010205 */
[-C--:B------:R-:W-:Y:S01]  /*7c70*/  FMUL R122, R122, R23.reuse ;  /* 0x000000177a7a7220 */ /* 0x080fe20000400000 */
[----:B------:R-:W-:Y:S01]  /*7c80*/  LEA.HI.X R9, R6, UR5, R9, 0x1, P0 ;  /* 0x0000000506097c11 */ /* 0x000fe200080f0c09 */
[-C--:B------:R-:W-:Y:S01]  /*7c90*/  FMUL R123, R123, R23.reuse ;  /* 0x000000177b7b7220 */ /* 0x080fe20000400000 */
[----:B------:R-:W-:Y:S01]  /*7ca0*/  ISETP.GT.AND P0, PT, R3, RZ, P3 ;  /* 0x000000ff0300720c */ /* 0x000fe20001f04270 */
[-C--:B------:R-:W-:Y:S01]  /*7cb0*/  FMUL R124, R124, R23.reuse ;  /* 0x000000177c7c7220 */ /* 0x080fe20000400000 */
[----:B------:R-:W-:Y:S01]  /*7cc0*/  F2FP.F16.F32.PACK_AB R120, RZ, R120 ;  /* 0x00000078ff78723e */ /* 0x000fe200000000ff */
[----:B------:R-:W-:Y:S01]  /*7cd0*/  FMUL R125, R125, R23 ;  /* 0x000000177d7d7220 */ /* 0x000fe20000400000 */
[----:B------:R-:W-:Y:S01]  /*7ce0*/  F2FP.F16.F32.PACK_AB R121, RZ, R121 ;  /* 0x00000079ff79723e */ /* 0x000fe200000000ff */
[-C--:B------:R-:W-:Y:S01]  /*7cf0*/  FMUL R126, R126, R23.reuse ;  /* 0x000000177e7e7220 */ /* 0x080fe20000400000 */
[----:B------:R-:W-:Y:S01]  /*7d00*/  LEA R4, P4, R4, R8, 0x4 ;  /* 0x0000000804047211 */ /* 0x000fe200078820ff */
[----:B------:R-:W-:Y:S01]  /*7d10*/  @P2 STG.E.U16 desc[UR36][R8.64], R120 ;  /* 0x0000007808002986 */ /* 0x000fe2000c101524 */
[----:B------:R-:W-:Y:S01]  /*7d20*/  ISETP.GT.AND P2, PT, R10, 0x8, PT ;  /* 0x000000080a00780c */ /* 0x000fe20003f44270 */
[-C--:B------:R-:W-:Y:S01]  /*7d30*/  FMUL R127, R127, R23.reuse ;  /* 0x000000177f7f7220 */ /* 0x080fe20000400000 */
[----:B------:R-:W-:Y:S01]  /*7d40*/  ISETP.GT.AND P1, PT, R3, 0x8, P1 ;  /* 0x000000080300780c */ /* 0x000fe20000f24270 */
[--C-:B------:R-:W-:Y:S01]  /*7d50*/  IMAD.X R5, R5, 0x1, R9.reuse, P4 ;  /* 0x0000000105057824 */ /* 0x100fe200020e0609 */
[C---:B------:R-:W-:Y:S01]  /*7d60*/  ISETP.GT.AND P5, PT, R3.reuse, RZ, P2 ;  /* 0x000000ff0300720c */ /* 0x040fe200017a4270 */
[--C-:B------:R-:W-:Y:S01]  /*7d70*/  @P0 IMAD.MOV.U32 R6, RZ, RZ, R8.reuse ;  /* 0x000000ffff060224 */ /* 0x100fe200078e0008 */
[----:B------:R-:W-:Y:S01]  /*7d80*/  ISETP.GT.AND P3, PT, R3, 0x8, P3 ;  /* 0x000000080300780c */ /* 0x000fe20001f64270 */
[--C-:B------:R-:W-:Y:S01]  /*7d90*/  @P0 IMAD.MOV.U32 R7, RZ, RZ, R9.reuse ;  /* 0x000000ffff070224 */ /* 0x100fe200078e0009 */
[----:B------:R-:W-:Y:S01]  /*7da0*/  F2FP.F16.F32.PACK_AB R122, RZ, R122 ;  /* 0x0000007aff7a723e */ /* 0x000fe200000000ff */
[----:B------:R-:W-:Y:S01]  /*7db0*/  FMUL R128, R128, R23 ;  /* 0x0000001780807220 */ /* 0x000fe20000400000 */
[----:B------:R-:W-:Y:S01]  /*7dc0*/  F2FP.F16.F32.PACK_AB R123, RZ, R123 ;  /* 0x0000007bff7b723e */ /* 0x000fe200000000ff */
[-C--:B------:R-:W-:Y:S01]  /*7dd0*/  FMUL R129, R129, R23.reuse ;  /* 0x0000001781817220 */ /* 0x080fe20000400000 */
[----:B------:R0:W-:Y:S01]  /*7de0*/  @P0 STG.E.U16 desc[UR36][R6.64+0x2], R121 ;  /* 0x0000027906000986 */ /* 0x0001e2000c101524 */
[----:B------:R-:W-:Y:S01]  /*7df0*/  ISETP.GT.AND P0, PT, R10, 0x9, PT ;  /* 0x000000090a00780c */ /* 0x000fe20003f04270 */
[-C--:B------:R-:W-:Y:S01]  /*7e00*/  FMUL R130, R130, R23.reuse ;  /* 0x0000001782827220 */ /* 0x080fe20000400000 */
[----:B------:R-:W-:Y:S01]  /*7e10*/  F2FP.F16.F32.PACK_AB R124, RZ, R124 ;  /* 0x0000007cff7c723e */ /* 0x000fe200000000ff */
[----:B------:R-:W-:Y:S01]  /*7e20*/  @P1 STG.E.U16 desc[UR36][R4.64], R122 ;  /* 0x0000007a04001986 */ /* 0x000fe2000c101524 */
[----:B------:R-:W-:Y:S01]  /*7e30*/  ISETP.GT.AND P4, PT, R3, RZ, P0 ;  /* 0x000000ff0300720c */ /* 0x000fe20000784270 */
[----:B------:R-:W-:Y:S01]  /*7e40*/  FMUL R131, R131, R23 ;  /* 0x0000001783837220 */ /* 0x000fe20000400000 */
[----:B------:R-:W-:Y:S01]  /*7e50*/  ISETP.GT.AND P1, PT, R10, 0x10, PT ;  /* 0x000000100a00780c */ /* 0x000fe20003f24270 */
[----:B------:R-:W-:Y:S01]  /*7e60*/  @P3 STG.E.U16 desc[UR36][R4.64+0x2], R123 ;  /* 0x0000027b04003986 */ /* 0x000fe2000c101524 */
[----:B------:R-:W-:Y:S01]  /*7e70*/  F2FP.F16.F32.PACK_AB R125, RZ, R125 ;  /* 0x0000007dff7d723e */ /* 0x000fe200000000ff */
[-C--:B------:R-:W-:Y:S01]  /*7e80*/  FMUL R132, R132, R23.reuse ;  /* 0x0000001784847220 */ /* 0x080fe20000400000 */
[C---:B------:R-:W-:Y:S01]  /*7e90*/  ISETP.GT.AND P2, PT, R3.reuse, 0x8, P2 ;  /* 0x000000080300780c */ /* 0x040fe20001744270 */
[--C-:B0-----:R-:W-:Y:S01]  /*7ea0*/  @P5 IMAD.MOV.U32 R6, RZ, RZ, R8.reuse ;  /* 0x000000ffff065224 */ /* 0x101fe200078e0008 */
[----:B------:R-:W-:Y:S01]  /*7eb0*/  ISETP.GT.AND P3, PT, R3, 0x8, P0 ;  /* 0x000000080300780c */ /* 0x000fe20000764270 */
[--C-:B------:R-:W-:Y:S01]  /*7ec0*/  @P5 IMAD.MOV.U32 R7, RZ, RZ, R9.reuse ;  /* 0x000000ffff075224 */ /* 0x100fe200078e0009 */
[----:B------:R-:W-:Y:S01]  /*7ed0*/  ISETP.GT.AND P0, PT, R10, 0x11, PT ;  /* 0x000000110a00780c */ /* 0x000fe20003f04270 */
[-C--:B------:R-:W-:Y:S01]  /*7ee0*/  FMUL R133, R133, R23.reuse ;  /* 0x0000001785857220 */ /* 0x080fe20000400000 */
[----:B------:R-:W-:Y:S01]  /*7ef0*/  F2FP.F16.F32.PACK_AB R126, RZ, R126 ;  /* 0x0000007eff7e723e */ /* 0x000fe200000000ff */
[-C--:B------:R-:W-:Y:S01]  /*7f00*/  FMUL R134, R134, R23.reuse ;  /* 0x0000001786867220 */ /* 0x080fe20000400000 */
[----:B------:R0:W-:Y:S01]  /*7f10*/  @P5 STG.E.U16 desc[UR36][R6.64+0x10], R124 ;  /* 0x0000107c06005986 */ /* 0x0001e2000c101524 */
[----:B------:R-:W-:Y:S01]  /*7f20*/  ISETP.GT.AND P5, PT, R3, RZ, P1 ;  /* 0x000000ff0300720c */ /* 0x000fe20000fa4270 */
[----:B------:R-:W-:Y:S01]  /*7f30*/  FMUL R135, R135, R23 ;  /* 0x0000001787877220 */ /* 0x000fe20000400000 */
[----:B------:R-:W-:Y:S01]  /*7f40*/  F2FP.F16.F32.PACK_AB R127, RZ, R127 ;  /* 0x0000007fff7f723e */ /* 0x000fe200000000ff */
[-C--:B------:R-:W-:Y:S01]  /*7f50*/  FMUL R104, R104, R23.reuse ;  /* 0x0000001768687220 */ /* 0x080fe20000400000 */
[----:B------:R-:W-:Y:S01]  /*7f60*/  F2FP.F16.F32.PACK_AB R128, RZ, R128 ;  /* 0x00000080ff80723e */ /* 0x000fe200000000ff */
[----:B------:R-:W-:Y:S01]  /*7f70*/  FMUL R105, R105, R23 ;  /* 0x0000001769697220 */ /* 0x000fe20000400000 */
[----:B------:R-:W-:Y:S01]  /*7f80*/  F2FP.F16.F32.PACK_AB R129, RZ, R129 ;  /* 0x00000081ff81723e */ /* 0x000fe200000000ff */
[-C--:B------:R-:W-:Y:S01]  /*7f90*/  FMUL R106, R106, R23.reuse ;  /* 0x000000176a6a7220 */ /* 0x080fe20000400000 */
[----:B------:R-:W-:Y:S01]  /*7fa0*/  ISETP.GT.AND P1, PT, R3, 0x8, P1 ;  /* 0x000000080300780c */ /* 0x000fe20000f24270 */
[----:B------:R-:W-:Y:S01]  /*7fb0*/  FMUL R107, R107, R23 ;  /* 0x000000176b6b7220 */ /* 0x000fe20000400000 */
[----:B------:R-:W-:Y:S01]  /*7fc0*/  F2FP.F16.F32.PACK_AB R130, RZ, R130 ;  /* 0x00000082ff82723e */ /* 0x000fe200000000ff */
[--C-:B0-----:R-:W-:Y:S01]  /*7fd0*/  @P4 IMAD.MOV.U32 R6, RZ, RZ, R8.reuse ;  /* 0x000000ffff064224 */ /* 0x101fe200078e0008 */
[----:B------:R-:W-:Y:S01]  /*7fe0*/  F2FP.F16.F32.PACK_AB R131, RZ, R131 ;  /* 0x00000083ff83723e */ /* 0x000fe200000000ff */
[--C-:B------:R-:W-:Y:S01]  /*7ff0*/  @P4 IMAD.MOV.U32 R7, RZ, RZ, R9.reuse ;  /* 0x000000ffff074224 */ /* 0x100fe200078e0009 */
[----:B------:R-:W-:Y:S01]  /*8000*/  F2FP.F16.F32.PACK_AB R132, RZ, R132 ;  /* 0x00000084ff84723e */ /* 0x000fe200000000ff */
[----:B------:R-:W-:Y:S01]  /*8010*/  FMUL R108, R108, R23 ;  /* 0x000000176c6c7220 */ /* 0x000fe20000400000 */
[----:B------:R-:W-:Y:S01]  /*8020*/  F2FP.F16.F32.PACK_AB R133, RZ, R133 ;  /* 0x00000085ff85723e */ /* 0x000fe200000000ff */
[-C--:B------:R-:W-:Y:S01]  /*8030*/  FMUL R109, R109, R23.reuse ;  /* 0x000000176d6d7220 */ /* 0x080fe20000400000 */
[----:B------:R0:W-:Y:S01]  /*8040*/  @P4 STG.E.U16 desc[UR36][R6.64+0x12], R125 ;  /* 0x0000127d06004986 */ /* 0x0001e2000c101524 */
[----:B------:R-:W-:Y:S01]  /*8050*/  ISETP.GT.AND P4, PT, R3, RZ, P0 ;  /* 0x000000ff0300720c */ /* 0x000fe20000784270 */
[-C--:B------:R-:W-:Y:S01]  /*8060*/  FMUL R110, R110, R23.reuse ;  /* 0x000000176e6e7220 */ /* 0x080fe20000400000 */
[----:B------:R-:W-:Y:S01]  /*8070*/  F2FP.F16.F32.PACK_AB R134, RZ, R134 ;  /* 0x00000086ff86723e */ /* 0x000fe200000000ff */
[----:B------:R-:W-:Y:S01]  /*8080*/  @P2 STG.E.U16 desc[UR36][R4.64+0x10], R126 ;  /* 0x0000107e04002986 */ /* 0x000fe2000c101524 */
[----:B------:R-:W-:Y:S01]  /*8090*/  ISETP.GT.AND P2, PT, R10, 0x18, PT ;  /* 0x000000180a00780c */ /* 0x000fe20003f44270 */
[----:B------:R-:W-:Y:S01]  /*80a0*/  FMUL R111, R111, R23 ;  /* 0x000000176f6f7220 */ /* 0x000fe20000400000 */
[----:B------:R-:W-:Y:S01]  /*80b0*/  F2FP.F16.F32.PACK_AB R135, RZ, R135 ;  /* 0x00000087ff87723e */ /* 0x000fe200000000ff */
[----:B------:R-:W-:Y:S01]  /*80c0*/  @P3 STG.E.U16 desc[UR36][R4.64+0x12], R127 ;  /* 0x0000127f04003986 */ /* 0x000fe2000c101524 */
[----:B------:R-:W-:Y:S01]  /*80d0*/  ISETP.GT.AND P3, PT, R3, 0x8, P0 ;  /* 0x000000080300780c */ /* 0x000fe20000764270 */
[----:B------:R-:W-:Y:S01]  /*80e0*/  FMUL R112, R112, R23 ;  /* 0x0000001770707220 */ /* 0x000fe20000400000 */
[----:B------:R-:W-:Y:S01]  /*80f0*/  ISETP.GT.AND P0, PT, R10, 0x19, PT ;  /* 0x000000190a00780c */ /* 0x000fe20003f04270 */
[--C-:B0-----:R-:W-:Y:S01]  /*8100*/  @P5 IMAD.MOV.U32 R6, RZ, RZ, R8.reuse ;  /* 0x000000ffff065224 */ /* 0x101fe200078e0008 */
[----:B------:R-:W-:Y:S01]  /*8110*/  F2FP.F16.F32.PACK_AB R104, RZ, R104 ;  /* 0x00000068ff68723e */ /* 0x000fe200000000ff */
[--C-:B------:R-:W-:Y:S01]  /*8120*/  @P5 IMAD.MOV.U32 R7, RZ, RZ, R9.reuse ;  /* 0x000000ffff075224 */ /* 0x100fe200078e0009 */
[----:B------:R-:W-:Y:S01]  /*8130*/  F2FP.F16.F32.PACK_AB R105, RZ, R105 ;  /* 0x00000069ff69723e */ /* 0x000fe200000000ff */
        /* <DEDUP_REMOVED lines=12> */
[----:B------:R-:W-:Y:S01]  /*8200*/  F2FP.F16.F32.PACK_AB R110, RZ, R110 ;  /* 0x0000006eff6e723e */ /* 0x000fe200000000ff */
[----:B------:R-:W-:Y:S01]  /*8210*/  FMUL R119, R119, R23 ;  /* 0x0000001777777220 */ /* 0x000fe20000400000 */
[----:B------:R-:W-:Y:S01]  /*8220*/  F2FP.F16.F32.PACK_AB R111, RZ, R111 ;  /* 0x0000006fff6f723e */ /* 0x000fe200000000ff */
        /* <DEDUP_REMOVED lines=8> */
[C---:B------:R-:W-:Y:S01]  /*82b0*/  ISETP.GT.AND P4, PT, R3.reuse, RZ, P0 ;  /* 0x000000ff0300720c */ /* 0x040fe20000784270 */
[----:B------:R-:W-:Y:S01]  /*82c0*/  FMUL R90, R90, R23 ;  /* 0x000000175a5a7220 */ /* 0x000fe20000400000 */
[----:B------:R-:W-:Y:S01]  /*82d0*/  F2FP.F16.F32.PACK_AB R115, RZ, R115 ;  /* 0x00000073ff73723e */ /* 0x000fe200000000ff */
[----:B------:R-:W-:Y:S01]  /*82e0*/  @P1 STG.E.U16 desc[UR36][R4.64+0x20], R130 ;  /* 0x0000208204001986 */ /* 0x000fe2000c101524 */
[----:B------:R-:W-:Y:S01]  /*82f0*/  ISETP.GT.AND P1, PT, R3, 0x8, P2 ;  /* 0x000000080300780c */ /* 0x000fe20001724270 */
[-C--:B------:R-:W-:Y:S01]  /*8300*/  FMUL R91, R91, R23.reuse ;  /* 0x000000175b5b7220 */ /* 0x080fe20000400000 */
[----:B------:R-:W-:Y:S01]  /*8310*/  ISETP.GT.AND P2, PT, R10, 0x20, PT ;  /* 0x000000200a00780c */ /* 0x000fe20003f44270 */
        /* <DEDUP_REMOVED lines=232> */
[----:B0-----:R-:W-:Y:S01]  /*91a0*/  @P5 IMAD.MOV.U32 R6, RZ, RZ, R8 ;  /* 0x000000ffff065224 */ /* 0x001fe200078e0008 */
[----:B------:R-:W-:Y:S01]  /*91b0*/  F2FP.F16.F32.PACK_AB R28, RZ, R28 ;  /* 0x0000001cff1c723e */ /* 0x000fe200000000ff */
[----:B------:R-:W-:Y:S01]  /*91c0*/  @P5 IMAD.MOV.U32 R7, RZ, RZ, R9 ;  /* 0x000000ffff075224 */ /* 0x000fe200078e0009 */
[----:B------:R-:W-:Y:S01]  /*91d0*/  F2FP.F16.F32.PACK_AB R29, RZ, R29 ;  /* 0x0000001dff1d723e */ /* 0x000fe200000000ff */
[-C--:B------:R-:W-:Y:S01]  /*91e0*/  FMUL R37, R37, R23.reuse ;  /* 0x0000001725257220 */ /* 0x080fe20000400000 */
[----:B------:R-:W-:Y:S01]  /*91f0*/  F2FP.F16.F32.PACK_AB R30, RZ, R30 ;  /* 0x0000001eff1e723e */ /* 0x000fe200000000ff */
[-C--:B------:R-:W-:Y:S01]  /*9200*/  FMUL R38, R38, R23.reuse ;  /* 0x0000001726267220 */ /* 0x080fe20000400000 */
[----:B------:R0:W-:Y:S01]  /*9210*/  @P5 STG.E.U16 desc[UR36][R6.64+0x90], R92 ;  /* 0x0000905c06005986 */ /* 0x0001e2000c101524 */
[----:B------:R-:W-:Y:S01]  /*9220*/  ISETP.GT.AND P5, PT, R3, RZ, P2 ;  /* 0x000000ff0300720c */ /* 0x000fe200017a4270 */
[----:B------:R-:W-:Y:S01]  /*9230*/  FMUL R39, R39, R23 ;  /* 0x0000001727277220 */ /* 0x000fe20000400000 */
[----:B------:R-:W-:-:S02]  /*9240*/  F2FP.F16.F32.PACK_AB R31, RZ, R31 ;  /* 0x0000001fff1f723e */ /* 0x000fc400000000ff */
[----:B------:R-:W-:Y:S02]  /*9250*/  F2FP.F16.F32.PACK_AB R32, RZ, R32 ;  /* 0x00000020ff20723e */ /* 0x000fe400000000ff */
[----:B------:R-:W-:Y:S02]  /*9260*/  F2FP.F16.F32.PACK_AB R33, RZ, R33 ;  /* 0x00000021ff21723e */ /* 0x000fe400000000ff */
[----:B------:R-:W-:Y:S02]  /*9270*/  F2FP.F16.F32.PACK_AB R34, RZ, R34 ;  /* 0x00000022ff22723e */ /* 0x000fe400000000ff */
[----:B------:R-:W-:Y:S01]  /*9280*/  F2FP.F16.F32.PACK_AB R35, RZ, R35 ;  /* 0x00000023ff23723e */ /* 0x000fe200000000ff */
[----:B0-----:R-:W-:Y:S01]  /*9290*/  @P4 IMAD.MOV.U32 R6, RZ, RZ, R8 ;  /* 0x000000ffff064224 */ /* 0x001fe200078e0008 */
[----:B------:R-:W-:Y:S01]  /*92a0*/  F2FP.F16.F32.PACK_AB R36, RZ, R36 ;  /* 0x00000024ff24723e */ /* 0x000fe200000000ff */
[----:B------:R-:W-:Y:S01]  /*92b0*/  @P4 IMAD.MOV.U32 R7, RZ, RZ, R9 ;  /* 0x000000ffff074224 */ /* 0x000fe200078e0009 */
[----:B------:R-:W-:-:S02]  /*92c0*/  F2FP.F16.F32.PACK_AB R37, RZ, R37 ;  /* 0x00000025ff25723e */ /* 0x000fc400000000ff */
[----:B------:R-:W-:Y:S02]  /*92d0*/  F2FP.F16.F32.PACK_AB R38, RZ, R38 ;  /* 0x00000026ff26723e */ /* 0x000fe400000000ff */
[----:B------:R0:W-:Y:S01]  /*92e0*/  @P4 STG.E.U16 desc[UR36][R6.64+0x92], R93 ;  /* 0x0000925d06004986 */ /* 0x0001e2000c101524 */
[C---:B------:R-:W-:Y:S02]  /*92f0*/  ISETP.GT.AND P4, PT, R3.reuse, RZ, P0 ;  /* 0x000000ff0300720c */ /* 0x040fe40000784270 */
[----:B------:R-:W-:Y:S01]  /*9300*/  F2FP.F16.F32.PACK_AB R39, RZ, R39 ;  /* 0x00000027ff27723e */ /* 0x000fe200000000ff */
[----:B------:R-:W-:Y:S01]  /*9310*/  @P1 STG.E.U16 desc[UR36][R4.64+0x90], R94 ;  /* 0x0000905e04001986 */ /* 0x000fe2000c101524 */
[C---:B------:R-:W-:Y:S02]  /*9320*/  ISETP.GT.AND P1, PT, R3.reuse, 0x8, P2 ;  /* 0x000000080300780c */ /* 0x040fe40001724270 */
[----:B------:R-:W-:Y:S01]  /*9330*/  ISETP.GT.AND P2, PT, R10, 0x58, PT ;  /* 0x000000580a00780c */ /* 0x000fe20003f44270 */
[----:B------:R-:W-:Y:S01]  /*9340*/  @P3 STG.E.U16 desc[UR36][R4.64+0x92], R95 ;  /* 0x0000925f04003986 */ /* 0x000fe2000c101524 */
[----:B------:R-:W-:-:S02]  /*9350*/  ISETP.GT.AND P3, PT, R3, 0x8, P0 ;  /* 0x000000080300780c */ /* 0x000fc40000764270 */
[----:B------:R-:W-:Y:S01]  /*9360*/  ISETP.GT.AND P0, PT, R10, 0x59, PT ;  /* 0x000000590a00780c */ /* 0x000fe20003f04270 */
[----:B0-----:R-:W-:Y:S02]  /*9370*/  @P5 IMAD.MOV.U32 R6, RZ, RZ, R8 ;  /* 0x000000ffff065224 */ /* 0x001fe400078e0008 */
[----:B------:R-:W-:-:S05]  /*9380*/  @P5 IMAD.MOV.U32 R7, RZ, RZ, R9 ;  /* 0x000000ffff075224 */ /* 0x000fca00078e0009 */
[----:B------:R0:W-:Y:S01]  /*9390*/  @P5 STG.E.U16 desc[UR36][R6.64+0xa0], R96 ;  /* 0x0000a06006005986 */ /* 0x0001e2000c101524 */
[----:B------:R-:W-:Y:S01]  /*93a0*/  ISETP.GT.AND P5, PT, R3, RZ, P2 ;  /* 0x000000ff0300720c */ /* 0x000fe200017a4270 */
[----:B0-----:R-:W-:Y:S02]  /*93b0*/  @P4 IMAD.MOV.U32 R6, RZ, RZ, R8 ;  /* 0x000000ffff064224 */ /* 0x001fe400078e0008 */
[----:B------:R-:W-:-:S05]  /*93c0*/  @P4 IMAD.MOV.U32 R7, RZ, RZ, R9 ;  /* 0x000000ffff074224 */ /* 0x000fca00078e0009 */
[----:B------:R0:W-:Y:S01]  /*93d0*/  @P4 STG.E.U16 desc[UR36][R6.64+0xa2], R97 ;  /* 0x0000a26106004986 */ /* 0x0001e2000c101524 */
[----:B------:R-:W-:-:S03]  /*93e0*/  ISETP.GT.AND P4, PT, R3, RZ, P0 ;  /* 0x000000ff0300720c */ /* 0x000fc60000784270 */
[----:B------:R-:W-:Y:S01]  /*93f0*/  @P1 STG.E.U16 desc[UR36][R4.64+0xa0], R98 ;  /* 0x0000a06204001986 */ /* 0x000fe2000c101524 */
[C---:B------:R-:W-:Y:S02]  /*9400*/  ISETP.GT.AND P1, PT, R3.reuse, 0x8, P2 ;  /* 0x000000080300780c */ /* 0x040fe40001724270 */
[C---:B------:R-:W-:Y:S01]  /*9410*/  ISETP.GT.AND P2, PT, R10.reuse, 0x60, PT ;  /* 0x000000600a00780c */ /* 0x040fe20003f44270 */
[----:B------:R-:W-:Y:S01]  /*9420*/  @P3 STG.E.U16 desc[UR36][R4.64+0xa2], R99 ;  /* 0x0000a26304003986 */ /* 0x000fe2000c101524 */
[----:B------:R-:W-:Y:S02]  /*9430*/  ISETP.GT.AND P3, PT, R3, 0x8, P0 ;  /* 0x000000080300780c */ /* 0x000fe40000764270 */
        /* <DEDUP_REMOVED lines=144> */
[C---:B------:R-:W-:Y:S02]  /*9d40*/  ISETP.GT.AND P5, PT, R3.reuse, RZ, P2 ;  /* 0x000000ff0300720c */ /* 0x040fe400017a4270 */
[----:B------:R-:W-:Y:S01]  /*9d50*/  ISETP.GT.AND P2, PT, R3, 0x8, P2 ;  /* 0x000000080300780c */ /* 0x000fe20001744270 */
[----:B0-----:R-:W-:Y:S02]  /*9d60*/  @P4 IMAD.MOV.U32 R6, RZ, RZ, R8 ;  /* 0x000000ffff064224 */ /* 0x001fe400078e0008 */
[----:B------:R-:W-:-:S05]  /*9d70*/  @P4 IMAD.MOV.U32 R7, RZ, RZ, R9 ;  /* 0x000000ffff074224 */ /* 0x000fca00078e0009 */
[----:B------:R0:W-:Y:S01]  /*9d80*/  @P4 STG.E.U16 desc[UR36][R6.64+0x152], R45 ;  /* 0x0001522d06004986 */ /* 0x0001e2000c101524 */
[C---:B------:R-:W-:Y:S02]  /*9d90*/  ISETP.GT.AND P4, PT, R3.reuse, RZ, P0 ;  /* 0x000000ff0300720c */ /* 0x040fe40000784270 */
[----:B------:R-:W-:Y:S01]  /*9da0*/  ISETP.GT.AND P0, PT, R3, 0x8, P0 ;  /* 0x000000080300780c */ /* 0x000fe20000704270 */
[----:B------:R-:W-:Y:S01]  /*9db0*/  @P1 STG.E.U16 desc[UR36][R4.64+0x150], R46 ;  /* 0x0001502e04001986 */ /* 0x000fe2000c101524 */
[----:B------:R-:W-:-:S03]  /*9dc0*/  ISETP.GT.AND P1, PT, R10, 0xb9, PT ;  /* 0x000000b90a00780c */ /* 0x000fc60003f24270 */
[----:B------:R-:W-:Y:S01]  /*9dd0*/  @P3 STG.E.U16 desc[UR36][R4.64+0x152], R47 ;  /* 0x0001522f04003986 */ /* 0x000fe2000c101524 */
        /* <DEDUP_REMOVED lines=14> */
[----:B------:R-:W-:-:S05]  /*9ec0*/  ISETP.GT.AND P0, PT, R10, 0xc1, PT ;  /* 0x000000c10a00780c */ /* 0x000fca0003f04270 */
        /* <DEDUP_REMOVED lines=8> */
[----:B------:R-:W-:-:S03]  /*9f50*/  ISETP.GT.AND P5, PT, R3, RZ, P0 ;  /* 0x000000ff0300720c */ /* 0x000fc600007a4270 */
[----:B------:R-:W-:Y:S04]  /*9f60*/  @P3 STG.E.U16 desc[UR36][R4.64+0x170], R54 ;  /* 0x0001703604003986 */ /* 0x000fe8000c101524 */
[----:B------:R-:W-:Y:S01]  /*9f70*/  @P1 STG.E.U16 desc[UR36][R4.64+0x172], R55 ;  /* 0x0001723704001986 */ /* 0x000fe2000c101524 */
[C---:B------:R-:W-:Y:S02]  /*9f80*/  ISETP.GT.AND P1, PT, R3.reuse, 0x8, P0 ;  /* 0x000000080300780c */ /* 0x040fe40000724270 */
[----:B------:R-:W-:Y:S01]  /*9f90*/  ISETP.GT.AND P0, PT, R10, 0xc9, PT ;  /* 0x000000c90a00780c */ /* 0x000fe20003f04270 */
[----:B0-----:R-:W-:Y:S02]  /*9fa0*/  @P4 IMAD.MOV.U32 R6, RZ, RZ, R8 ;  /* 0x000000ffff064224 */ /* 0x001fe400078e0008 */
[----:B------:R-:W-:Y:S01]  /*9fb0*/  @P4 IMAD.MOV.U32 R7, RZ, RZ, R9 ;  /* 0x000000ffff074224 */ /* 0x000fe200078e0009 */
[----:B------:R-:W-:-:S04]  /*9fc0*/  ISETP.GT.AND P3, PT, R3, RZ, P0 ;  /* 0x000000ff0300720c */ /* 0x000fc80000764270 */
[----:B------:R0:W-:Y:S01]  /*9fd0*/  @P4 STG.E.U16 desc[UR36][R6.64+0x180], R24 ;  /* 0x0001801806004986 */ /* 0x0001e2000c101524 */
[----:B------:R-:W-:Y:S01]  /*9fe0*/  ISETP.GT.AND P4, PT, R10, 0xc8, PT ;  /* 0x000000c80a00780c */ /* 0x000fe20003f84270 */
        /* <DEDUP_REMOVED lines=12> */
[----:B------:R-:W-:Y:S02]  /*a0b0*/  ISETP.GT.AND P5, PT, R3, 0x8, P0 ;  /* 0x000000080300780c */ /* 0x000fe400007a4270 */
[----:B------:R-:W-:Y:S01]  /*a0c0*/  ISETP.GT.AND P0, PT, R10, 0xd1, PT ;  /* 0x000000d10a00780c */ /* 0x000fe20003f04270 */
[----:B0-----:R-:W-:Y:S02]  /*a0d0*/  @P3 IMAD.MOV.U32 R6, RZ, RZ, R8 ;  /* 0x000000ffff063224 */ /* 0x001fe400078e0008 */
[----:B------:R-:W-:-:S05]  /*a0e0*/  @P3 IMAD.MOV.U32 R7, RZ, RZ, R9 ;  /* 0x000000ffff073224 */ /* 0x000fca00078e0009 */
[----:B------:R0:W-:Y:S01]  /*a0f0*/  @P3 STG.E.U16 desc[UR36][R6.64+0x192], R29 ;  /* 0x0001921d06003986 */ /* 0x0001e2000c101524 */
[----:B------:R-:W-:-:S03]  /*a100*/  ISETP.GT.AND P3, PT, R10, 0xd0, PT ;  /* 0x000000d00a00780c */ /* 0x000fc60003f64270 */
[----:B------:R-:W-:Y:S01]  /*a110*/  @P4 STG.E.U16 desc[UR36][R4.64+0x190], R30 ;  /* 0x0001901e04004986 */ /* 0x000fe2000c101524 */
[C---:B------:R-:W-:Y:S02]  /*a120*/  ISETP.GT.AND P4, PT, R3.reuse, RZ, P3 ;  /* 0x000000ff0300720c */ /* 0x040fe40001f84270 */
[C---:B------:R-:W-:Y:S01]  /*a130*/  ISETP.GT.AND P3, PT, R3.reuse, 0x8, P3 ;  /* 0x000000080300780c */ /* 0x040fe20001f64270 */
[----:B------:R-:W-:Y:S01]  /*a140*/  @P5 STG.E.U16 desc[UR36][R4.64+0x192], R31 ;  /* 0x0001921f04005986 */ /* 0x000fe2000c101524 */
[C---:B------:R-:W-:Y:S02]  /*a150*/  ISETP.GT.AND P5, PT, R3.reuse, RZ, P0 ;  /* 0x000000ff0300720c */ /* 0x040fe400007a4270 */
[----:B------:R-:W-:-:S07]  /*a160*/  ISETP.GT.AND P0, PT, R3, 0x8, P0 ;  /* 0x000000080300780c */ /* 0x000fce0000704270 */
        /* <DEDUP_REMOVED lines=10> */
[----:B------:R-:W-:Y:S04]  /*a210*/  @P3 STG.E.U16 desc[UR36][R4.64+0x1a0], R34 ;  /* 0x0001a02204003986 */ /* 0x000fe8000c101524 */
[----:B------:R-:W-:Y:S06]  /*a220*/  @P0 STG.E.U16 desc[UR36][R4.64+0x1a2], R35 ;  /* 0x0001a22304000986 */ /* 0x000fec000c101524 */
[----:B0-----:R-:W-:-:S02]  /*a230*/  @P5 IMAD.MOV.U32 R6, RZ, RZ, R8 ;  /* 0x000000ffff065224 */ /* 0x001fc400078e0008 */
[----:B------:R-:W-:-:S05]  /*a240*/  @P5 IMAD.MOV.U32 R7, RZ, RZ, R9 ;  /* 0x000000ffff075224 */ /* 0x000fca00078e0009 */
[----:B------:R0:W-:Y:S04]  /*a250*/  @P5 STG.E.U16 desc[UR36][R6.64+0x1b0], R36 ;  /* 0x0001b02406005986 */ /* 0x0001e8000c101524 */
[----:B------:R1:W-:Y:S04]  /*a260*/  @P4 STG.E.U16 desc[UR36][R8.64+0x1b2], R37 ;  /* 0x0001b22508004986 */ /* 0x0003e8000c101524 */
[----:B------:R1:W-:Y:S01]  /*a270*/  @P2 STG.E.U16 desc[UR36][R4.64+0x1b0], R38 ;  /* 0x0001b02604002986 */ /* 0x0003e2000c101524 */
[----:B0-----:R-:W-:Y:S02]  /*a280*/  @P1 IMAD.MOV.U32 R6, RZ, RZ, R4 ;  /* 0x000000ffff061224 */ /* 0x001fe400078e0004 */
[----:B------:R-:W-:-:S05]  /*a290*/  @P1 IMAD.MOV.U32 R7, RZ, RZ, R5 ;  /* 0x000000ffff071224 */ /* 0x000fca00078e0005 */
[----:B------:R1:W-:Y:S02]  /*a2a0*/  @P1 STG.E.U16 desc[UR36][R6.64+0x1b2], R39 ;  /* 0x0001b22706001986 */ /* 0x0003e4000c101524 */
.L_x_250:
[----:B------:R-:W-:Y:S05]  /*a2b0*/  BSYNC B0 ;  /* 0x0000000000007941 */ /* 0x000fea0003800000 */
.L_x_28:
[----:B------:R-:W-:Y:S01]  /*a2c0*/  ULDC UR4, c[0x0][0xc] ;  /* 0x0000030000047ab9 */ /* 0x000fe20000000800 */
[----:B------:R-:W-:Y:S01]  /*a2d0*/  ULDC UR5, c[0x0][0x10] ;  /* 0x0000040000057ab9 */ /* 0x000fe20000000800 */
[----:B------:R-:W0:Y:S01]  /*a2e0*/  LDC R3, c[0x0][0x14] ;  /* 0x00000500ff037b82 */ /* 0x000e220000000800 */
[----:B------:R-:W-:Y:S01]  /*a2f0*/  UIMAD.WIDE.U32 UR4, UR4, UR5, URZ ;  /* 0x00000005040472a5 */ /* 0x000fe2000f8e003f */
[----:B------:R-:W-:Y:S02]  /*a300*/  IMAD.MOV.U32 R140, RZ, RZ, -0x1 ;  /* 0xffffffffff8c7424 */ /* 0x000fe400078e00ff */
[----:B------:R-:W-:-:S03]  /*a310*/  IMAD.MOV.U32 R137, RZ, RZ, -0x1 ;  /* 0xffffffffff897424 */ /* 0x000fc600078e00ff */
[----:B0-----:R-:W-:-:S04]  /*a320*/  IMAD.WIDE.U32 R16, R3, UR4, R16 ;  /* 0x0000000403107c25 */ /* 0x001fc8000f8e0010 */
[----:B------:R-:W-:Y:S01]  /*a330*/  IMAD R3, R3, UR5, RZ ;  /* 0x0000000503037c24 */ /* 0x000fe2000f8e02ff */
[----:B------:R-:W-:Y:S02]  /*a340*/  ULDC.64 UR4, c[0x0][0x650] ;  /* 0x0001940000047ab9 */ /* 0x000fe40000000a00 */
[----:B------:R-:W-:Y:S01]  /*a350*/  ISETP.GE.U32.AND P0, PT, R16, UR4, PT ;  /* 0x0000000410007c0c */ /* 0x000fe2000bf06070 */
[--C-:B------:R-:W-:Y:S01]  /*a360*/  IMAD.IADD R17, R17, 0x1, R3.reuse ;  /* 0x0000000111117824 */ /* 0x100fe200078e0203 */
[----:B------:R-:W-:-:S04]  /*a370*/  PRMT R3, RZ, 0x7610, R3 ;  /* 0x00007610ff037816 */ /* 0x000fc80000000003 */
[----:B------:R-:W-:-:S13]  /*a380*/  ISETP.GE.U32.AND.EX P0, PT, R17, UR5, PT, P0 ;  /* 0x0000000511007c0c */ /* 0x000fda000bf06100 */
[----:B------:R-:W-:Y:S05]  /*a390*/  @P0 BRA `(.L_x_251) ;  /* 0x0000000400640947 */ /* 0x000fea0003800000 */
[----:B-1----:R-:W0:Y:S01]  /*a3a0*/  S2R R12, SR_CTAID.X ;  /* 0x00000000000c7919 */ /* 0x002e220000002500 */
[----:B------:R-:W1:Y:S01]  /*a3b0*/  LDC.64 R10, c[0x0][0x628] ;  /* 0x00018a00ff0a7b82 */ /* 0x000e620000000a00 */
[----:B------:R-:W-:Y:S01]  /*a3c0*/  ULDC UR4, c[0x0][0x150] ;  /* 0x0000540000047ab9 */ /* 0x000fe20000000800 */
[----:B------:R-:W-:Y:S01]  /*a3d0*/  IMAD.MOV.U32 R8, RZ, RZ, R16 ;  /* 0x000000ffff087224 */ /* 0x000fe200078e0010 */
[----:B------:R-:W0:Y:S01]  /*a3e0*/  S2R R24, SR_CTAID.Y ;  /* 0x0000000000187919 */ /* 0x000e220000002600 */
[----:B------:R-:W-:-:S04]  /*a3f0*/  IMAD.MOV.U32 R9, RZ, RZ, R17 ;  /* 0x000000ffff097224 */ /* 0x000fc800078e0011 */
[----:B------:R-:W2:Y:S08]  /*a400*/  LDC R21, c[0x0][0x144] ;  /* 0x00005100ff157b82 */ /* 0x000eb00000000800 */
[----:B------:R-:W2:Y:S08]  /*a410*/  LDC R0, c[0x0][0x630] ;  /* 0x00018c00ff007b82 */ /* 0x000eb00000000800 */
[----:B------:R-:W2:Y:S01]  /*a420*/  LDC.64 R14, c[0x0][0x620] ;  /* 0x00018800ff0e7b82 */ /* 0x000ea20000000a00 */
[----:B-1----:R-:W-:-:S04]  /*a430*/  ISETP.NE.U32.AND P0, PT, R10, RZ, PT ;  /* 0x000000ff0a00720c */ /* 0x002fc80003f05070 */
[----:B------:R-:W-:Y:S02]  /*a440*/  ISETP.NE.AND.EX P0, PT, R11, RZ, PT, P0 ;  /* 0x000000ff0b00720c */ /* 0x000fe40003f05300 */
[----:B0-----:R-:W-:-:S05]  /*a450*/  I2FP.F32.U32 R3, R12 ;  /* 0x0000000c00037245 */ /* 0x001fca0000201000 */
[----:B------:R-:W-:-:S04]  /*a460*/  FMUL R3, R3, UR4 ;  /* 0x0000000403037c20 */ /* 0x000fc80008400000 */
[----:B------:R0:W1:Y:S02]  /*a470*/  F2I.U32.TRUNC.NTZ R20, R3 ;  /* 0x0000000300147305 */ /* 0x000064000020f000 */
[----:B------:R-:W-:Y:S05]  /*a480*/  @!P0 BRA `(.L_x_252) ;  /* 0x0000000000288947 */ /* 0x000fea0003800000 */
[----:B0-----:R-:W0:Y:S02]  /*a490*/  LDC R3, c[0x0][0x634] ;  /* 0x00018d00ff037b82 */ /* 0x001e240000000800 */
[----:B0-----:R-:W-:-:S05]  /*a4a0*/  IADD3 R3, P0, R16, R3, RZ ;  /* 0x0000000310037210 */ /* 0x001fca0007f1e0ff */
[----:B------:R-:W-:-:S04]  /*a4b0*/  IMAD.X R13, RZ, RZ, R17, P0 ;  /* 0x000000ffff0d7224 */ /* 0x000fc800000e0611 */
[----:B--234-:R-:W-:-:S04]  /*a4c0*/  IMAD.WIDE.U32 R4, R13, R10, RZ ;  /* 0x0000000a0d047225 */ /* 0x01cfc800078e00ff */
[----:B------:R-:W-:-:S04]  /*a4d0*/  IMAD.WIDE.U32 R6, P0, R3, R11, R4 ;  /* 0x0000000b03067225 */ /* 0x000fc80007800004 */
[----:B------:R-:W-:-:S04]  /*a4e0*/  IMAD.WIDE.U32 R4, R3, R10, RZ ;  /* 0x0000000a03047225 */ /* 0x000fc800078e00ff */
[----:B------:R-:W-:Y:S01]  /*a4f0*/  IMAD.X R9, RZ, RZ, RZ, P0 ;  /* 0x000000ffff097224 */ /* 0x000fe200000e06ff */
[----:B------:R-:W-:Y:S01]  /*a500*/  IADD3 RZ, P0, R5, R6, RZ ;  /* 0x0000000605ff7210 */ /* 0x000fe20007f1e0ff */
[----:B------:R-:W-:-:S04]  /*a510*/  IMAD.MOV.U32 R8, RZ, RZ, R7 ;  /* 0x000000ffff087224 */ /* 0x000fc800078e0007 */
[----:B------:R-:W-:-:S08]  /*a520*/  IMAD.WIDE.U32.X R8, R13, R11, R8, P0 ;  /* 0x0000000b0d087225 */ /* 0x000fd000000e0408 */
.L_x_252:
[----:B------:R-:W3:Y:S01]  /*a530*/  LDC.64 R28, c[0x0][0x640] ;  /* 0x00019000ff1c7b82 */ /* 0x000ee20000000a00 */
[-CC-:B--2---:R-:W-:Y:S01]  /*a540*/  SHF.R.U64 R137, R8, R0.reuse, R9.reuse ;  /* 0x0000000008897219 */ /* 0x184fe20000001209 */
[----:B-1----:R-:W-:Y:S01]  /*a550*/  IMAD.MOV R20, RZ, RZ, -R20 ;  /* 0x000000ffff147224 */ /* 0x002fe200078e0a14 */
[----:B------:R-:W-:Y:S01]  /*a560*/  SHF.R.U32.HI R0, RZ, R0, R9 ;  /* 0x00000000ff007219 */ /* 0x000fe20000011609 */
[----:B------:R-:W-:Y:S01]  /*a570*/  ULDC UR4, c[0x0][0x154] ;  /* 0x0000550000047ab9 */ /* 0x000fe20000000800 */
[----:B0-----:R-:W-:Y:S01]  /*a580*/  IADD3 R3, P0, RZ, -R137, RZ ;  /* 0x80000089ff037210 */ /* 0x001fe20007f1e0ff */
[----:B------:R-:W-:Y:S02]  /*a590*/  IMAD R21, R21, R20, R12 ;  /* 0x0000001415157224 */ /* 0x000fe400078e020c */
[----:B------:R-:W0:Y:S01]  /*a5a0*/  LDC R6, c[0x0][0x618] ;  /* 0x00018600ff067b82 */ /* 0x000e220000000800 */
[----:B------:R-:W-:Y:S02]  /*a5b0*/  IMAD.MOV.U32 R7, RZ, RZ, 0x1 ;  /* 0x00000001ff077424 */ /* 0x000fe400078e00ff */
[----:B---34-:R-:W-:-:S04]  /*a5c0*/  IMAD.X R5, RZ, RZ, ~R0, P0 ;  /* 0x000000ffff057224 */ /* 0x018fc800000e0e00 */
[-C--:B------:R-:W-:Y:S01]  /*a5d0*/  IMAD R0, R5, R14.reuse, RZ ;  /* 0x0000000e05007224 */ /* 0x080fe200078e02ff */
[----:B------:R-:W1:Y:S01]  /*a5e0*/  LDC R8, c[0x0][0x608] ;  /* 0x00018200ff087b82 */ /* 0x000e620000000800 */
[----:B------:R-:W-:-:S04]  /*a5f0*/  IMAD.WIDE.U32 R4, R3, R14, R16 ;  /* 0x0000000e03047225 */ /* 0x000fc800078e0010 */
[----:B------:R-:W-:Y:S01]  /*a600*/  IMAD R3, R3, R15, R0 ;  /* 0x0000000f03037224 */ /* 0x000fe200078e0200 */
[----:B------:R-:W-:Y:S02]  /*a610*/  I2FP.F32.U32 R0, R24 ;  /* 0x0000001800007245 */ /* 0x000fe40000201000 */
[----:B------:R-:W2:Y:S01]  /*a620*/  LDC R26, c[0x0][0x658] ;  /* 0x00019600ff1a7b82 */ /* 0x000ea20000000800 */
[----:B------:R-:W-:Y:S01]  /*a630*/  IMAD.IADD R3, R5, 0x1, R3 ;  /* 0x0000000105037824 */ /* 0x000fe200078e0203 */
[----:B------:R-:W-:Y:S01]  /*a640*/  ISETP.NE.U32.AND P0, PT, R28, RZ, PT ;  /* 0x000000ff1c00720c */ /* 0x000fe20003f05070 */
[----:B------:R-:W-:Y:S01]  /*a650*/  FMUL R0, R0, UR4 ;  /* 0x0000000400007c20 */ /* 0x000fe20008400000 */
[----:B------:R-:W-:Y:S02]  /*a660*/  IMAD.MOV.U32 R5, RZ, RZ, -0x1 ;  /* 0xffffffffff057424 */ /* 0x000fe400078e00ff */
[----:B------:R-:W-:Y:S01]  /*a670*/  ISETP.NE.AND.EX P0, PT, R29, RZ, PT, P0 ;  /* 0x000000ff1d00720c */ /* 0x000fe20003f05300 */
[----:B------:R3:W4:Y:S01]  /*a680*/  F2I.U32.TRUNC.NTZ R13, R0 ;  /* 0x00000000000d7305 */ /* 0x000722000020f000 */
[----:B------:R-:W3:Y:S01]  /*a690*/  LDC R15, c[0x0][0x148] ;  /* 0x00005200ff0f7b82 */ /* 0x000ee20000000800 */
[----:B0-----:R-:W-:-:S02]  /*a6a0*/  SHF.R.U64 R12, R4, R6, R3 ;  /* 0x00000006040c7219 */ /* 0x001fc40000001203 */
[----:B------:R-:W-:-:S05]  /*a6b0*/  SHF.R.U32.HI R3, RZ, R6, R3 ;  /* 0x00000006ff037219 */ /* 0x000fca0000011603 */
[----:B------:R-:W0:Y:S01]  /*a6c0*/  LDC R20, c[0x0][0x600] ;  /* 0x00018000ff147b82 */ /* 0x000e220000000800 */
[-CC-:B-1----:R-:W-:Y:S02]  /*a6d0*/  SHF.R.U64 R10, R12, R8.reuse, R3.reuse ;  /* 0x000000080c0a7219 */ /* 0x182fe40000001203 */
[----:B------:R-:W-:-:S05]  /*a6e0*/  SHF.R.U32.HI R3, RZ, R8, R3 ;  /* 0x00000008ff037219 */ /* 0x000fca0000011603 */
[----:B------:R-:W1:Y:S01]  /*a6f0*/  LDC R27, c[0x0][0x648] ;  /* 0x00019200ff1b7b82 */ /* 0x000e620000000800 */
[-C--:B--2---:R-:W-:Y:S02]  /*a700*/  SHF.L.U32 R4, R5, R26.reuse, RZ ;  /* 0x0000001a05047219 */ /* 0x084fe400000006ff */
[-CC-:B------:R-:W-:Y:S02]  /*a710*/  SHF.R.U64 R14, R10, R26.reuse, R3.reuse ;  /* 0x0000001a0a0e7219 */ /* 0x180fe40000001203 */
[----:B------:R-:W-:Y:S02]  /*a720*/  SHF.R.U32.HI R5, RZ, R26, R3 ;  /* 0x0000001aff057219 */ /* 0x000fe40000011603 */
[----:B------:R-:W-:Y:S01]  /*a730*/  LOP3.LUT R25, RZ, R4, RZ, 0x33, !PT ;  /* 0x00000004ff197212 */ /* 0x000fe200078e33ff */
[----:B------:R-:W2:Y:S01]  /*a740*/  LDC R30, c[0x0][0x638] ;  /* 0x00018e00ff1e7b82 */ /* 0x000ea20000000800 */
[----:B------:R-:W-:Y:S01]  /*a750*/  SHF.L.U32 R26, R7, R26, RZ ;  /* 0x0000001a071a7219 */ /* 0x000fe200000006ff */
[----:B------:R-:W-:-:S06]  /*a760*/  IMAD.MOV.U32 R4, RZ, RZ, R14 ;  /* 0x000000ffff047224 */ /* 0x000fcc00078e000e */
[----:B------:R-:W0:Y:S01]  /*a770*/  LDC R31, c[0x0][0x610] ;  /* 0x00018400ff1f7b82 */ /* 0x000e220000000800 */
[----:B----4-:R-:W-:Y:S05]  /*a780*/  @!P0 BRA `(.L_x_253) ;  /* 0x0000000000288947 */ /* 0x010fea0003800000 */
[----:B------:R-:W4:Y:S02]  /*a790*/  LDC R3, c[0x0][0x64c] ;  /* 0x00019300ff037b82 */ /* 0x000f240000000800 */
[----:B----4-:R-:W-:-:S05]  /*a7a0*/  IADD3 R3, P0, R14, R3, RZ ;  /* 0x000000030e037210 */ /* 0x010fca0007f1e0ff */
        /* <DEDUP_REMOVED lines=8> */
.L_x_253:
[----:B------:R-:W-:Y:S01]  /*a830*/  ISETP.NE.AND P0, PT, R2, 0x1, PT ;  /* 0x000000010200780c */ /* 0x000fe20003f05270 */
[----:B0-----:R-:W-:Y:S01]  /*a840*/  VIADD R7, R20, 0xffffffff ;  /* 0xffffffff14077836 */ /* 0x001fe20000000000 */
[----:B-1-3--:R-:W-:Y:S01]  /*a850*/  SHF.R.U64 R0, R4, R27, R5 ;  /* 0x0000001b04007219 */ /* 0x00afe20000001205 */
[----:B------:R-:W-:Y:S01]  /*a860*/  IMAD.MOV R13, RZ, RZ, -R13 ;  /* 0x000000ffff0d7224 */ /* 0x000fe200078e0a0d */
[----:B------:R-:W-:Y:S01]  /*a870*/  LOP3.LUT R5, R10, R25, RZ, 0xc0, !PT ;  /* 0x000000190a057212 */ /* 0x000fe200078ec0ff */
[----:B------:R-:W-:Y:S01]  /*a880*/  IMAD.MOV.U32 R4, RZ, RZ, 0x1 ;  /* 0x00000001ff047424 */ /* 0x000fe200078e00ff */
[----:B------:R-:W-:Y:S01]  /*a890*/  LOP3.LUT R12, R12, R7, RZ, 0xc0, !PT ;  /* 0x000000070c0c7212 */ /* 0x000fe200078ec0ff */
[----:B------:R-:W-:Y:S02]  /*a8a0*/  IMAD.MOV R3, RZ, RZ, -R0 ;  /* 0x000000ffff037224 */ /* 0x000fe400078e0a00 */
[----:B------:R-:W-:Y:S02]  /*a8b0*/  IMAD R0, R26, R0, R5 ;  /* 0x000000001a007224 */ /* 0x000fe400078e0205 */
[----:B--2---:R-:W-:-:S02]  /*a8c0*/  IMAD R3, R3, R30, R14 ;  /* 0x0000001e03037224 */ /* 0x004fc400078e020e */
[----:B------:R-:W-:Y:S02]  /*a8d0*/  @P0 IMAD R21, R15, R13, R24 ;  /* 0x0000000d0f150224 */ /* 0x000fe400078e0218 */
[----:B------:R-:W-:Y:S01]  /*a8e0*/  IMAD R5, R3, R20, R12 ;  /* 0x0000001403057224 */ /* 0x000fe200078e020c */
[----:B------:R-:W-:Y:S01]  /*a8f0*/  PRMT R3, R4, 0x7610, R3 ;  /* 0x0000761004037816 */ /* 0x000fe20000000003 */
[----:B------:R-:W-:-:S05]  /*a900*/  IMAD R0, R0, R31, R21 ;  /* 0x0000001f00007224 */ /* 0x000fca00078e0215 */
[----:B------:R-:W-:Y:S02]  /*a910*/  SEL R140, R5, R0, !P0 ;  /* 0x00000000058c7207 */ /* 0x000fe40004000000 */
[----:B------:R-:W-:-:S07]  /*a920*/  SEL R0, R0, R5, !P0 ;  /* 0x0000000500007207 */ /* 0x000fce0004000000 */
.L_x_251:
[----:B------:R-:W-:Y:S01]  /*a930*/  LOP3.LUT P0, RZ, R3, 0xff, RZ, 0xc0, !PT ;  /* 0x000000ff03ff7812 */ /* 0x000fe2000780c0ff */
[----:B-----5:R-:W-:-:S12]  /*a940*/  IMAD.MOV.U32 R139, RZ, RZ, R0 ;  /* 0x000000ffff8b7224 */ /* 0x020fd800078e0000 */
[----:B------:R-:W-:Y:S05]  /*a950*/  @P0 BRA `(.L_x_254) ;  /* 0xffffff64007c0947 */ /* 0x000fea000383ffff */
[----:B------:R-:W-:Y:S05]  /*a960*/  EXIT ;  /* 0x000000000000794d */ /* 0x000fea0003800000 */
.L_x_3:
[----:B0-----:R-:W-:Y:S01]  /*a970*/  ULDC.64 UR4, c[0x0][0x650] ;  /* 0x0001940000047ab9 */ /* 0x001fe20000000a00 */
        /* <DEDUP_REMOVED lines=25> */
.L_x_256:
[--C-:B------:R-:W-:Y:S01]  /*ab10*/  SHF.R.U64 R12, R10, R14, R11.reuse ;  /* 0x0000000e0a0c7219 */ /* 0x100fe2000000120b */
[----:B------:R-:W0:Y:S01]  /*ab20*/  LDC R22, c[0x0][0x618] ;  /* 0x00018600ff167b82 */ /* 0x000e220000000800 */
[----:B------:R-:W-:Y:S01]  /*ab30*/  I2FP.F32.U32 R6, R4 ;  /* 0x0000000400067245 */ /* 0x000fe20000201000 */
[----:B------:R-:W-:Y:S01]  /*ab40*/  ULDC UR4, c[0x0][0x150] ;  /* 0x0000540000047ab9 */ /* 0x000fe20000000800 */
[----:B------:R-:W-:Y:S02]  /*ab50*/  SHF.R.U32.HI R5, RZ, R14, R11 ;  /* 0x0000000eff057219 */ /* 0x000fe4000001160b */
[----:B------:R-:W-:Y:S01]  /*ab60*/  IADD3 R9, P0, RZ, -R12, RZ ;  /* 0x8000000cff097210 */ /* 0x000fe20007f1e0ff */
[----:B------:R-:W-:Y:S01]  /*ab70*/  FMUL R11, R6, UR4 ;  /* 0x00000004060b7c20 */ /* 0x000fe20008400000 */
[----:B------:R-:W-:Y:S01]  /*ab80*/  ULDC UR4, c[0x0][0x154] ;  /* 0x0000550000047ab9 */ /* 0x000fe20000000800 */
[----:B------:R-:W1:Y:S02]  /*ab90*/  LDC.64 R24, c[0x0][0x640] ;  /* 0x00019000ff187b82 */ /* 0x000e640000000a00 */
[----:B------:R-:W-:-:S02]  /*aba0*/  IMAD.X R5, RZ, RZ, ~R5, P0 ;  /* 0x000000ffff057224 */ /* 0x000fc400000e0e05 */
[----:B------:R-:W2:Y:S01]  /*abb0*/  F2I.U32.TRUNC.NTZ R11, R11 ;  /* 0x0000000b000b7305 */ /* 0x000ea2000020f000 */
[----:B------:R-:W-:-:S03]  /*abc0*/  IMAD.WIDE.U32 R6, R9, R20, R16 ;  /* 0x0000001409067225 */ /* 0x000fc600078e0010 */
[----:B------:R-:W3:Y:S01]  /*abd0*/  LDC R13, c[0x0][0x144] ;  /* 0x00005100ff0d7b82 */ /* 0x000ee20000000800 */
[----:B------:R-:W-:-:S04]  /*abe0*/  IMAD R8, R5, R20, RZ ;  /* 0x0000001405087224 */ /* 0x000fc800078e02ff */
[----:B------:R-:W-:Y:S02]  /*abf0*/  IMAD R5, R9, R21, R8 ;  /* 0x0000001509057224 */ /* 0x000fe400078e0208 */
[----:B------:R-:W-:Y:S01]  /*ac00*/  IMAD.MOV.U32 R8, RZ, RZ, -0x1 ;  /* 0xffffffffff087424 */ /* 0x000fe200078e00ff */
[----:B------:R-:W4:Y:S01]  /*ac10*/  LDC R14, c[0x0][0x608] ;  /* 0x00018200ff0e7b82 */ /* 0x000f220000000800 */
[----:B------:R-:W-:Y:S01]  /*ac20*/  IMAD.IADD R5, R7, 0x1, R5 ;  /* 0x0000000107057824 */ /* 0x000fe200078e0205 */
[----:B------:R-:W-:-:S04]  /*ac30*/  I2FP.F32.U32 R7, R3 ;  /* 0x0000000300077245 */ /* 0x000fc80000201000 */
[-C--:B0-----:R-:W-:Y:S01]  /*ac40*/  SHF.R.U64 R10, R6, R22.reuse, R5 ;  /* 0x00000016060a7219 */ /* 0x081fe20000001205 */
[----:B--2---:R-:W-:Y:S01]  /*ac50*/  IMAD.MOV R6, RZ, RZ, -R11 ;  /* 0x000000ffff067224 */ /* 0x004fe200078e0a0b */
[----:B------:R-:W0:Y:S01]  /*ac60*/  LDC R9, c[0x0][0x658] ;  /* 0x00019600ff097b82 */ /* 0x000e220000000800 */
[----:B-1----:R-:W-:Y:S01]  /*ac70*/  ISETP.NE.U32.AND P0, PT, R24, RZ, PT ;  /* 0x000000ff1800720c */ /* 0x002fe20003f05070 */
[----:B------:R-:W-:Y:S01]  /*ac80*/  FMUL R7, R7, UR4 ;  /* 0x0000000407077c20 */ /* 0x000fe20008400000 */
[----:B------:R-:W-:Y:S02]  /*ac90*/  SHF.R.U32.HI R5, RZ, R22, R5 ;  /* 0x00000016ff057219 */ /* 0x000fe40000011605 */
[----:B------:R-:W-:-:S03]  /*aca0*/  ISETP.NE.AND.EX P0, PT, R25, RZ, PT, P0 ;  /* 0x000000ff1900720c */ /* 0x000fc60003f05300 */
[----:B------:R-:W1:Y:S01]  /*acb0*/  LDC R20, c[0x0][0x148] ;  /* 0x00005200ff147b82 */ /* 0x000e620000000800 */
[----:B---3--:R-:W-:Y:S02]  /*acc0*/  IMAD R23, R13, R6, R4 ;  /* 0x000000060d177224 */ /* 0x008fe400078e0204 */
[----:B------:R-:W-:-:S05]  /*acd0*/  IMAD.MOV.U32 R6, RZ, RZ, 0x1 ;  /* 0x00000001ff067424 */ /* 0x000fca00078e00ff */
[----:B------:R-:W2:Y:S01]  /*ace0*/  LDC R21, c[0x0][0x600] ;  /* 0x00018000ff157b82 */ /* 0x000ea20000000800 */
[-CC-:B----4-:R-:W-:Y:S02]  /*acf0*/  SHF.R.U64 R13, R10, R14.reuse, R5.reuse ;  /* 0x0000000e0a0d7219 */ /* 0x190fe40000001205 */
[----:B------:R-:W-:Y:S02]  /*ad00*/  SHF.R.U32.HI R4, RZ, R14, R5 ;  /* 0x0000000eff047219 */ /* 0x000fe40000011605 */
[----:B------:R3:W4:Y:S03]  /*ad10*/  F2I.U32.TRUNC.NTZ R14, R7 ;  /* 0x00000007000e7305 */ /* 0x000726000020f000 */
[----:B------:R-:W1:Y:S01]  /*ad20*/  LDC R26, c[0x0][0x648] ;  /* 0x00019200ff1a7b82 */ /* 0x000e620000000800 */
[-C--:B0-----:R-:W-:Y:S02]  /*ad30*/  SHF.R.U64 R15, R13, R9.reuse, R4 ;  /* 0x000000090d0f7219 */ /* 0x081fe40000001204 */
[----:B------:R-:W-:-:S02]  /*ad40*/  SHF.L.U32 R8, R8, R9, RZ ;  /* 0x0000000908087219 */ /* 0x000fc400000006ff */
[-C--:B------:R-:W-:Y:S01]  /*ad50*/  SHF.R.U32.HI R5, RZ, R9.reuse, R4 ;  /* 0x00000009ff057219 */ /* 0x080fe20000011604 */
[----:B------:R-:W-:Y:S01]  /*ad60*/  IMAD.MOV.U32 R4, RZ, RZ, R15 ;  /* 0x000000ffff047224 */ /* 0x000fe200078e000f */
[----:B------:R-:W-:Y:S01]  /*ad70*/  SHF.L.U32 R22, R6, R9, RZ ;  /* 0x0000000906167219 */ /* 0x000fe200000006ff */
[----:B------:R-:W0:Y:S01]  /*ad80*/  LDC R27, c[0x0][0x638] ;  /* 0x00018e00ff1b7b82 */ /* 0x000e220000000800 */
[----:B------:R-:W-:-:S07]  /*ad90*/  LOP3.LUT R28, RZ, R8, RZ, 0x33, !PT ;  /* 0x00000008ff1c7212 */ /* 0x000fce00078e33ff */
        /* <DEDUP_REMOVED lines=12> */
.L_x_257:
[----:B------:R-:W-:Y:S01]  /*ae60*/  ISETP.NE.AND P0, PT, R2, 0x1, PT ;  /* 0x000000010200780c */ /* 0x000fe20003f05270 */
[----:B--2---:R-:W-:Y:S01]  /*ae70*/  VIADD R7, R21, 0xffffffff ;  /* 0xffffffff15077836 */ /* 0x004fe20000000000 */
[----:B-1----:R-:W-:Y:S01]  /*ae80*/  SHF.R.U64 R5, R4, R26, R5 ;  /* 0x0000001a04057219 */ /* 0x002fe20000001205 */
[----:B------:R-:W-:Y:S01]  /*ae90*/  IMAD.MOV R14, RZ, RZ, -R14 ;  /* 0x000000ffff0e7224 */ /* 0x000fe200078e0a0e */
[----:B------:R-:W-:Y:S01]  /*aea0*/  LOP3.LUT R4, R13, R28, RZ, 0xc0, !PT ;  /* 0x0000001c0d047212 */ /* 0x000fe200078ec0ff */
[----:B------:R-:W-:Y:S01]  /*aeb0*/  IMAD.MOV.U32 R8, RZ, RZ, R12 ;  /* 0x000000ffff087224 */ /* 0x000fe200078e000c */
[----:B------:R-:W-:Y:S01]  /*aec0*/  LOP3.LUT R10, R10, R7, RZ, 0xc0, !PT ;  /* 0x000000070a0a7212 */ /* 0x000fe200078ec0ff */
[----:B------:R-:W-:Y:S02]  /*aed0*/  IMAD.MOV R6, RZ, RZ, -R5 ;  /* 0x000000ffff067224 */ /* 0x000fe400078e0a05 */
[----:B------:R-:W-:-:S04]  /*aee0*/  IMAD R4, R22, R5, R4 ;  /* 0x0000000516047224 */ /* 0x000fc800078e0204 */
[----:B------:R-:W-:Y:S02]  /*aef0*/  @P0 IMAD R23, R20, R14, R3 ;  /* 0x0000000e14170224 */ /* 0x000fe400078e0203 */
[----:B0-----:R-:W-:Y:S02]  /*af00*/  IMAD R3, R6, R27, R15 ;  /* 0x0000001b06037224 */ /* 0x001fe400078e020f */
[----:B------:R-:W-:Y:S02]  /*af10*/  IMAD R7, R4, R29, R23 ;  /* 0x0000001d04077224 */ /* 0x000fe400078e0217 */
[----:B------:R-:W-:Y:S02]  /*af20*/  IMAD R4, R3, R21, R10 ;  /* 0x0000001503047224 */ /* 0x000fe400078e020a */
[----:B------:R-:W-:-:S03]  /*af30*/  IMAD.MOV.U32 R6, RZ, RZ, 0x1 ;  /* 0x00000001ff067424 */ /* 0x000fc600078e00ff */
[----:B------:R-:W-:Y:S02]  /*af40*/  SEL R9, R4, R7, !P0 ;  /* 0x0000000704097207 */ /* 0x000fe40004000000 */
[----:B------:R-:W-:-:S07]  /*af50*/  SEL R7, R7, R4, !P0 ;  /* 0x0000000407077207 */ /* 0x000fce0004000000 */
.L_x_255:
[----:B------:R-:W-:-:S08]  /*af60*/  NOP ;  /* 0x0000000000007918 */ /* 0x000fd00000000000 */
[----:B------:R-:W0:-:S00]  /*af70*/  USETMAXREG.DEALLOC.CTAPOOL 0x28 ;  /* 0x00000028000079c8 */ /* 0x000e0000080e0500 */
[----:B0-----:R-:W-:-:S13]  /*af80*/  ISETP.NE.AND P0, PT, R0, RZ, PT ;  /* 0x000000ff0000720c */ /* 0x001fda0003f05270 */
[----:B------:R-:W-:Y:S05]  /*af90*/  @P0 EXIT ;  /* 0x000000000000094d */ /* 0x000fea0003800000 */
[----:B------:R-:W-:Y:S01]  /*afa0*/  LOP3.LUT P0, RZ, R6, 0xff, RZ, 0xc0, !PT ;  /* 0x000000ff06ff7812 */ /* 0x000fe2000780c0ff */
[----:B------:R-:W-:Y:S02]  /*afb0*/  IMAD.MOV.U32 R0, RZ, RZ, 0x1 ;  /* 0x00000001ff007424 */ /* 0x000fe400078e00ff */
[----:B------:R-:W-:-:S10]  /*afc0*/  IMAD.MOV.U32 R12, RZ, RZ, RZ ;  /* 0x000000ffff0c7224 */ /* 0x000fd400078e00ff */
[----:B------:R-:W-:Y:S05]  /*afd0*/  @!P0 BRA `(.L_x_258) ;  /* 0x0000000c00308947 */ /* 0x000fea0003800000 */
[----:B------:R-:W0:Y:S01]  /*afe0*/  LDC R0, c[0x0][0x28c] ;  /* 0x0000a300ff007b82 */ /* 0x000e220000000800 */
[----:B------:R-:W-:Y:S01]  /*aff0*/  ULDC UR5, c[0x0][0x600] ;  /* 0x0001800000057ab9 */ /* 0x000fe20000000800 */
[----:B------:R-:W-:Y:S01]  /*b000*/  ULDC UR4, c[0x0][0xc] ;  /* 0x0000030000047ab9 */ /* 0x000fe20000000800 */
[----:B------:R-:W-:Y:S01]  /*b010*/  UIADD3 UR16, UR5, -0x1, URZ ;  /* 0xffffffff05107890 */ /* 0x000fe2000fffe03f */
[C---:B------:R-:W-:Y:S01]  /*b020*/  LOP3.LUT P2, RZ, R18.reuse, 0x7f, RZ, 0xc0, !PT ;  /* 0x0000007f12ff7812 */ /* 0x040fe2000784c0ff */
[----:B------:R-:W-:Y:S01]  /*b030*/  ULDC UR6, c[0x0][0x658] ;  /* 0x0001960000067ab9 */ /* 0x000fe20000000800 */
[----:B------:R-:W-:Y:S01]  /*b040*/  ULDC UR5, c[0x0][0x10] ;  /* 0x0000040000057ab9 */ /* 0x000fe20000000800 */
[----:B------:R-:W-:Y:S01]  /*b050*/  UMOV UR7, 0xffffffff ;  /* 0xffffffff00077882 */ /* 0x000fe20000000000 */
[----:B------:R-:W-:Y:S01]  /*b060*/  UMOV UR8, 0x1 ;  /* 0x0000000100087882 */ /* 0x000fe20000000000 */
[----:B------:R-:W-:Y:S01]  /*b070*/  UIMAD.WIDE.U32 UR4, UR4, UR5, URZ ;  /* 0x00000005040472a5 */ /* 0x000fe2000f8e003f */
[----:B------:R-:W-:Y:S01]  /*b080*/  LOP3.LUT P0, RZ, R18, 0x1f, RZ, 0xc0, !PT ;  /* 0x0000001f12ff7812 */ /* 0x000fe2000780c0ff */
[----:B------:R-:W-:Y:S01]  /*b090*/  USHF.L.U32 UR7, UR7, UR6, URZ ;  /* 0x0000000607077299 */ /* 0x000fe2000800063f */
[----:B------:R-:W-:Y:S01]  /*b0a0*/  BSSY B0, `(.L_x_258) ;  /* 0x00000bf000007945 */ /* 0x000fe20003800000 */
[----:B------:R-:W-:Y:S01]  /*b0b0*/  USHF.L.U32 UR18, UR8, UR6, URZ ;  /* 0x0000000608127299 */ /* 0x000fe2000800063f */
[----:B------:R-:W-:Y:S01]  /*b0c0*/  IMAD.MOV.U32 R13, RZ, RZ, 0x1 ;  /* 0x00000001ff0d7424 */ /* 0x000fe200078e00ff */
[----:B------:R-:W-:Y:S01]  /*b0d0*/  LOP3.LUT R11, R19, 0x2, RZ, 0xfc, !PT ;  /* 0x00000002130b7812 */ /* 0x000fe200078efcff */
[----:B------:R-:W-:Y:S01]  /*b0e0*/  ULDC UR6, c[0x0][0x14] ;  /* 0x0000050000067ab9 */ /* 0x000fe20000000800 */
[----:B------:R-:W-:Y:S01]  /*b0f0*/  PLOP3.LUT P0, PT, P0, P2, PT, 0x8a, 0x0 ;  /* 0x000000000000781c */ /* 0x000fe20000705172 */
[----:B------:R-:W-:Y:S01]  /*b100*/  UIMAD.WIDE.U32 UR20, UR4, UR6, URZ ;  /* 0x00000006041472a5 */ /* 0x000fe2000f8e003f */
[----:B------:R-:W-:Y:S01]  /*b110*/  IMAD.MOV.U32 R12, RZ, RZ, RZ ;  /* 0x000000ffff0c7224 */ /* 0x000fe200078e00ff */
[----:B------:R-:W-:-:S02]  /*b120*/  UIMAD UR13, UR5, UR6, URZ ;  /* 0x00000006050d72a4 */ /* 0x000fc4000f8e023f */
[----:B------:R-:W-:Y:S01]  /*b130*/  ULOP3.LUT UR17, URZ, UR7, URZ, 0x33, !UPT ;  /* 0x000000073f117292 */ /* 0x000fe2000f8e333f */
[----:B0-----:R-:W-:Y:S01]  /*b140*/  VIADD R0, R0, 0x3f ;  /* 0x0000003f00007836 */ /* 0x001fe20000000000 */
[----:B------:R-:W-:Y:S01]  /*b150*/  UIADD3 UR13, UR21, UR13, URZ ;  /* 0x0000000d150d7290 */ /* 0x000fe2000fffe03f */
[----:B------:R-:W-:-:S03]  /*b160*/  ULDC.64 UR22, c[0x0][0x198] ;  /* 0x0000660000167ab9 */ /* 0x000fc60000000a00 */
[----:B------:R-:W-:-:S04]  /*b170*/  SHF.R.S32.HI R3, RZ, 0x1f, R0 ;  /* 0x0000001fff037819 */ /* 0x000fc80000011400 */
[----:B------:R-:W-:Y:S01]  /*b180*/  LEA.HI R3, R3, R0, RZ, 0x6 ;  /* 0x0000000003037211 */ /* 0x000fe200078f30ff */
[----:B------:R-:W-:-:S03]  /*b190*/  IMAD.MOV.U32 R0, RZ, RZ, 0x1 ;  /* 0x00000001ff007424 */ /* 0x000fc600078e00ff */
[----:B------:R-:W-:-:S05]  /*b1a0*/  SHF.R.S32.HI R3, RZ, 0x6, R3 ;  /* 0x00000006ff037819 */ /* 0x000fca0000011403 */
[----:B------:R-:W-:-:S07]  /*b1b0*/  VIADD R10, R3, 0x1 ;  /* 0x00000001030a7836 */ /* 0x000fce0000000000 */
.L_x_270:
[----:B------:R-:W-:-:S03]  /*b1c0*/  UMOV UR4, 0xffffffff ;  /* 0xffffffff00047882 */ /* 0x000fc60000000000 */
[----:B------:R-:W-:Y:S05]  /*b1d0*/  BRA.DIV UR4, `(.L_x_259) ;  /* 0x0000000e04c07947 */ /* 0x000fea000b800000 */
[----:B------:R-:W-:-:S13]  /*b1e0*/  ELECT P6, URZ, PT ;  /* 0x00000000003f782f */ /* 0x000fda00038c0000 */
.L_x_282:
[----:B------:R-:W0:Y:S01]  /*b1f0*/  LDC R4, c[0x0][0x28c] ;  /* 0x0000a300ff047b82 */ /* 0x000e220000000800 */
[----:B------:R-:W-:Y:S01]  /*b200*/  BSSY B1, `(.L_x_260) ;  /* 0x0000037000017945 */ /* 0x000fe20003800000 */
[----:B0-----:R-:W-:-:S13]  /*b210*/  ISETP.LT.OR P6, PT, R4, 0x1, !P6 ;  /* 0x000000010400780c */ /* 0x001fda00077c1670 */
[----:B------:R-:W-:Y:S05]  /*b220*/  @P6 BRA `(.L_x_261) ;  /* 0x0000000000d06947 */ /* 0x000fea0003800000 */
[----:B------:R-:W-:Y:S02]  /*b230*/  IMAD R15, R9, 0xe0, RZ ;  /* 0x000000e0090f7824 */ /* 0x000fe400078e02ff */
[----:B------:R-:W-:Y:S02]  /*b240*/  IMAD.SHL.U32 R18, R7, 0x80, RZ ;  /* 0x0000008007127824 */ /* 0x000fe400078e00ff */
[----:B------:R-:W-:Y:S02]  /*b250*/  IMAD.MOV.U32 R20, RZ, RZ, RZ ;  /* 0x000000ffff147224 */ /* 0x000fe400078e00ff */
[----:B------:R-:W-:Y:S02]  /*b260*/  IMAD.MOV.U32 R4, RZ, RZ, R10 ;  /* 0x000000ffff047224 */ /* 0x000fe400078e000a */
[----:B------:R-:W-:Y:S02]  /*b270*/  IMAD.MOV.U32 R5, RZ, RZ, R0 ;  /* 0x000000ffff057224 */ /* 0x000fe400078e0000 */
[----:B------:R-:W-:-:S07]  /*b280*/  IMAD.MOV.U32 R6, RZ, RZ, R12 ;  /* 0x000000ffff067224 */ /* 0x000fce00078e000c */
.L_x_265:
[----:B------:R-:W0:Y:S01]  /*b290*/  S2R R14, SR_CgaCtaId ;  /* 0x00000000000e7919 */ /* 0x000e220000008800 */
[----:B------:R-:W-:Y:S01]  /*b2a0*/  MOV R7, 0x400 ;  /* 0x0000040000077802 */ /* 0x000fe20000000f00 */
[----:B------:R-:W1:Y:S03]  /*b2b0*/  @!P2 LDC R9, c[0x0][0x500] ;  /* 0x00014000ff09ab82 */ /* 0x000e660000000800 */
[----:B0-----:R-:W-:Y:S02]  /*b2c0*/  LEA R21, R14, R7, 0x18 ;  /* 0x000000070e157211 */ /* 0x001fe400078ec0ff */
[----:B------:R-:W-:-:S03]  /*b2d0*/  SHF.L.U32 R7, R5, 0x1f, RZ ;  /* 0x0000001f05077819 */ /* 0x000fc600000006ff */
[----:B------:R-:W-:-:S04]  /*b2e0*/  IMAD R14, R6, 0x8, R21 ;  /* 0x00000008060e7824 */ /* 0x000fc800078e0215 */
[----:B------:R-:W0:Y:S02]  /*b2f0*/  SYNCS.PHASECHK.TRANS64.TRYWAIT P1, [R14+URZ+0x28], R7 ;  /* 0x000028070e0075a7 */ /* 0x000e24000802017f */
[----:B01----:R-:W-:Y:S05]  /*b300*/  @!P1 BRA `(.L_x_262) ;  /* 0x0000000c00949947 */ /* 0x003fea0003800000 */
.L_x_283:
[----:B0-----:R-:W-:Y:S01]  /*b310*/  PRMT R7, R11, 0x9910, RZ ;  /* 0x000099100b077816 */ /* 0x001fe200000000ff */
[----:B------:R0:W-:Y:S03]  /*b320*/  @!P2 SYNCS.ARRIVE.TRANS64 RZ, [R14+URZ], R9 ;  /* 0x000000090effa9a7 */ /* 0x0001e6000800003f */
[----:B------:R-:W-:-:S13]  /*b330*/  ISETP.NE.AND P1, PT, R7, 0x2, PT ;  /* 0x000000020700780c */ /* 0x000fda0003f25270 */
[----:B0-----:R-:W-:Y:S05]  /*b340*/  @P1 BRA `(.L_x_263) ;  /* 0x0000000000041947 */ /* 0x001fea0003800000 */
[----:B------:R-:W-:Y:S01]  /*b350*/  BPT.TRAP 0x1 ;  /* 0x000000040000795c */ /* 0x000fe20000300000 */
.L_x_263:
[----:B------:R-:W-:Y:S05]  /*b360*/  @P0 BRA `(.L_x_264) ;  /* 0x0000000000040947 */ /* 0x000fea0003800000 */
[----:B------:R-:W-:Y:S01]  /*b370*/  BPT.TRAP 0x1 ;  /* 0x000000040000795c */ /* 0x000fe20000300000 */
.L_x_264:
[--C-:B------:R-:W-:Y:S01]  /*b380*/  IMAD R7, R6, 0x4000, R21.reuse ;  /* 0x0000400006077824 */ /* 0x100fe200078e0215 */
[----:B------:R-:W-:Y:S01]  /*b390*/  R2UR UR9, R14 ;  /* 0x000000000e0972ca */ /* 0x000fe200000e0000 */
[----:B------:R-:W-:Y:S01]  /*b3a0*/  IMAD R21, R6, 0x7000, R21 ;  /* 0x0000700006157824 */ /* 0x000fe200078e0215 */
[----:B------:R-:W-:Y:S01]  /*b3b0*/  UIADD3 UR4, UP0, UR22, 0xf0, URZ ;  /* 0x000000f016047890 */ /* 0x000fe2000ff1e03f */
[----:B------:R-:W-:Y:S01]  /*b3c0*/  VIADD R4, R4, 0xffffffff ;  /* 0xffffffff04047836 */ /* 0x000fe20000000000 */
[----:B------:R-:W-:Y:S01]  /*b3d0*/  R2UR UR5, R7 ;  /* 0x00000000070572ca */ /* 0x000fe200000e0000 */
[----:B------:R-:W-:Y:S01]  /*b3e0*/  UIADD3 UR24, UP1, UR22, 0x1f0, URZ ;  /* 0x000001f016187890 */ /* 0x000fe2000ff3e03f */
[----:B------:R-:W-:Y:S01]  /*b3f0*/  R2UR UR8, R21 ;  /* 0x00000000150872ca */ /* 0x000fe200000e0000 */
[----:B------:R-:W-:Y:S01]  /*b400*/  VIADD R6, R6, 0x1 ;  /* 0x0000000106067836 */ /* 0x000fe20000000000 */
[----:B------:R-:W-:Y:S01]  /*b410*/  R2UR UR11, R18 ;  /* 0x00000000120b72ca */ /* 0x000fe200000e0000 */
[----:B------:R-:W-:Y:S01]  /*b420*/  UIADD3.X UR25, URZ, UR23, URZ, UP1, !UPT ;  /* 0x000000173f197290 */ /* 0x000fe20008ffe43f */
[----:B------:R-:W-:Y:S01]  /*b430*/  R2UR UR10, R20 ;  /* 0x00000000140a72ca */ /* 0x000fe200000e0000 */
[----:B------:R-:W-:Y:S01]  /*b440*/  UMOV UR6, 0x0 ;  /* 0x0000000000067882 */ /* 0x000fe20000000000 */
[----:B------:R-:W-:Y:S01]  /*b450*/  R2UR UR12, R8 ;  /* 0x00000000080c72ca */ /* 0x000fe200000e0000 */
[----:B------:R-:W-:Y:S01]  /*b460*/  UMOV UR7, 0x10000000 ;  /* 0x1000000000077882 */ /* 0x000fe20000000000 */
[----:B------:R-:W-:Y:S01]  /*b470*/  R2UR UR19, R15 ;  /* 0x000000000f1372ca */ /* 0x000fe200000e0000 */
[----:B------:R-:W-:Y:S01]  /*b480*/  VIADD R20, R20, 0x40 ;  /* 0x0000004014147836 */ /* 0x000fe20000000000 */
[----:B------:R-:W-:Y:S01]  /*b490*/  ISETP.GT.AND P3, PT, R4, 0x1, PT ;  /* 0x000000010400780c */ /* 0x000fe20003f64270 */
[----:B------:R-:W-:Y:S01]  /*b4a0*/  UIADD3 UR14, UR5, 0x100, URZ ;  /* 0x00000100050e7890 */ /* 0x000fe2000fffe03f */
[----:B------:R-:W-:Y:S01]  /*b4b0*/  ISETP.NE.AND P1, PT, R6, 0x5, PT ;  /* 0x000000050600780c */ /* 0x000fe20003f25270 */
[----:B------:R-:W-:-:S02]  /*b4c0*/  UIADD3.X UR5, URZ, UR23, URZ, UP0, !UPT ;  /* 0x000000173f057290 */ /* 0x000fc400087fe43f */
[----:B------:R-:W-:Y:S01]  /*b4d0*/  UIADD3 UR15, UR8, 0x14100, URZ ;  /* 0x00014100080f7890 */ /* 0x000fe2000fffe03f */
[----:B------:R-:W-:Y:S02]  /*b4e0*/  SEL R14, RZ, 0x1, P1 ;  /* 0x00000001ff0e7807 */ /* 0x000fe40000800000 */
[----:B------:R-:W-:Y:S01]  /*b4f0*/  UMOV UR8, UR14 ;  /* 0x0000000e00087c82 */ /* 0x000fe20008000000 */
[----:B------:R-:W-:Y:S02]  /*b500*/  SEL R6, R6, RZ, P1 ;  /* 0x000000ff06067207 */ /* 0x000fe40000800000 */
[----:B------:R-:W-:Y:S01]  /*b510*/  LOP3.LUT R5, R5, R14, RZ, 0x3c, !PT ;  /* 0x0000000e05057212 */ /* 0x000fe200078e3cff */
[----:B------:R0:W-:Y:S02]  /*b520*/  UTMALDG.3D [UR8], [UR4], desc[UR6] ;  /* 0x00000608040075b4 */ /* 0x0001e40008011000 */
[----:B0-----:R-:W-:Y:S01]  /*b530*/  UMOV UR8, UR15 ;  /* 0x0000000f00087c82 */ /* 0x001fe20008000000 */
[----:B------:R-:W-:-:S02]  /*b540*/  UMOV UR11, UR19 ;  /* 0x00000013000b7c82 */ /* 0x000fc40008000000 */
[----:B------:R0:W-:Y:S02]  /*b550*/  UTMALDG.3D [UR8], [UR24], desc[UR6] ;  /* 0x00000608180075b4 */ /* 0x0001e40008011000 */
[----:B0-----:R-:W-:Y:S05]  /*b560*/  @P3 BRA `(.L_x_265) ;  /* 0xfffffffc00483947 */ /* 0x001fea000383ffff */
.L_x_261:
[----:B------:R-:W-:Y:S05]  /*b570*/  BSYNC B1 ;  /* 0x0000000000017941 */ /* 0x000fea0003800000 */
.L_x_260:
[----:B------:R-:W-:Y:S01]  /*b580*/  LOP3.LUT P3, RZ, R13, 0xff, RZ, 0xc0, !PT ;  /* 0x000000ff0dff7812 */ /* 0x000fe2000786c0ff */
[----:B------:R-:W-:Y:S01]  /*b590*/  IMAD.IADD R12, R3, 0x1, R12 ;  /* 0x00000001030c7824 */ /* 0x000fe200078e020c */
[----:B------:R-:W-:Y:S01]  /*b5a0*/  IADD3 R16, P4, R16, UR20, RZ ;  /* 0x0000001410107c10 */ /* 0x000fe2000ff9e0ff */
[----:B------:R-:W-:Y:S01]  /*b5b0*/  ULDC.64 UR4, c[0x0][0x650] ;  /* 0x0001940000047ab9 */ /* 0x000fe20000000a00 */
[----:B------:R-:W-:Y:S01]  /*b5c0*/  BSSY B1, `(.L_x_266) ;  /* 0x000006a000017945 */ /* 0x000fe20003800000 */
[----:B------:R-:W-:Y:S01]  /*b5d0*/  IMAD.MOV.U32 R9, RZ, RZ, -0x1 ;  /* 0xffffffffff097424 */ /* 0x000fe200078e00ff */
[----:B------:R-:W-:Y:S01]  /*b5e0*/  ISETP.GT.U32.AND P1, PT, R12, 0x4, PT ;  /* 0x000000040c00780c */ /* 0x000fe20003f24070 */
[----:B------:R-:W-:Y:S01]  /*b5f0*/  IMAD.MOV.U32 R8, RZ, RZ, -0x1 ;  /* 0xffffffffff087424 */ /* 0x000fe200078e00ff */
[----:B------:R-:W-:Y:S02]  /*b600*/  IADD3.X R17, R17, UR13, RZ, P4, !PT ;  /* 0x0000000d11117c10 */ /* 0x000fe4000a7fe4ff */
[----:B------:R-:W-:-:S02]  /*b610*/  ISETP.LT.U32.AND P1, PT, R3, 0x5, P1 ;  /* 0x000000050300780c */ /* 0x000fc40000f21070 */
[----:B------:R-:W-:Y:S01]  /*b620*/  PRMT R13, RZ, 0x7610, R13 ;  /* 0x00007610ff0d7816 */ /* 0x000fe2000000000d */
[----:B------:R-:W0:Y:S01]  /*b630*/  @P3 S2R R5, SR_CgaCtaId ;  /* 0x0000000000053919 */ /* 0x000e220000008800 */
[----:B------:R-:W-:-:S04]  /*b640*/  @P3 MOV R4, 0x400 ;  /* 0x0000040000043802 */ /* 0x000fc80000000f00 */
[----:B0-----:R-:W-:Y:S01]  /*b650*/  @P3 LEA R6, R5, R4, 0x18 ;  /* 0x0000000405063211 */ /* 0x001fe200078ec0ff */
[----:B------:R-:W-:-:S03]  /*b660*/  IMAD.WIDE.U32 R4, R12, -0x33333333, RZ ;  /* 0xcccccccd0c047825 */ /* 0x000fc600078e00ff */
[----:B------:R0:W-:Y:S01]  /*b670*/  @P3 SYNCS.ARRIVE.TRANS64.A1T0 RZ, [R6+URZ+0x68], RZ ;  /* 0x000068ff06ff39a7 */ /* 0x0001e2000810003f */
[----:B------:R-:W-:Y:S02]  /*b680*/  ISETP.GE.U32.AND P3, PT, R3, 0x5, PT ;  /* 0x000000050300780c */ /* 0x000fe40003f66070 */
[----:B------:R-:W-:Y:S02]  /*b690*/  SHF.R.U32.HI R7, RZ, 0x2, R5 ;  /* 0x00000002ff077819 */ /* 0x000fe40000011605 */
[----:B------:R-:W-:Y:S02]  /*b6a0*/  SEL R5, RZ, 0x1, !P1 ;  /* 0x00000001ff057807 */ /* 0x000fe40004800000 */
[----:B------:R-:W-:Y:S01]  /*b6b0*/  ISETP.GE.U32.AND P1, PT, R16, UR4, PT ;  /* 0x0000000410007c0c */ /* 0x000fe2000bf26070 */
[----:B------:R-:W-:Y:S01]  /*b6c0*/  IMAD R12, R7, -0x5, R12 ;  /* 0xfffffffb070c7824 */ /* 0x000fe200078e020c */
[----:B------:R-:W-:Y:S02]  /*b6d0*/  LOP3.LUT R0, R0, R5, RZ, 0x3c, !PT ;  /* 0x0000000500007212 */ /* 0x000fe400078e3cff */
[----:B------:R-:W-:-:S02]  /*b6e0*/  ISETP.GE.U32.AND.EX P1, PT, R17, UR5, PT, P1 ;  /* 0x0000000511007c0c */ /* 0x000fc4000bf26110 */
[----:B------:R-:W-:Y:S02]  /*b6f0*/  PRMT R4, RZ, 0x7610, R4 ;  /* 0x00007610ff047816 */ /* 0x000fe40000000004 */
[----:B------:R-:W-:Y:S01]  /*b700*/  @P3 LOP3.LUT R0, R0, 0x1, R7, 0x78, !PT ;  /* 0x0000000100003812 */ /* 0x000fe200078e7807 */
[----:B------:R-:W-:-:S08]  /*b710*/  IMAD.MOV.U32 R7, RZ, RZ, -0x1 ;  /* 0xffffffffff077424 */ /* 0x000fd000078e00ff */
[----:B0-----:R-:W-:Y:S05]  /*b720*/  @P1 BRA `(.L_x_267) ;  /* 0x00000004004c1947 */ /* 0x001fea0003800000 */
[----:B------:R-:W-:Y:S01]  /*b730*/  ULDC.64 UR4, c[0x0][0x628] ;  /* 0x00018a0000047ab9 */ /* 0x000fe20000000a00 */
[----:B------:R-:W0:Y:S01]  /*b740*/  S2R R15, SR_CTAID.X ;  /* 0x00000000000f7919 */ /* 0x000e220000002500 */
[----:B------:R-:W-:Y:S01]  /*b750*/  ISETP.NE.U32.AND P1, PT, RZ, UR4, PT ;  /* 0x00000004ff007c0c */ /* 0x000fe2000bf25070 */
[----:B------:R-:W-:Y:S01]  /*b760*/  ULDC UR7, c[0x0][0x630] ;  /* 0x00018c0000077ab9 */ /* 0x000fe20000000800 */
[----:B------:R-:W-:Y:S01]  /*b770*/  IMAD.MOV.U32 R4, RZ, RZ, R16 ;  /* 0x000000ffff047224 */ /* 0x000fe200078e0010 */
[----:B------:R-:W1:Y:S01]  /*b780*/  S2R R14, SR_CTAID.Y ;  /* 0x00000000000e7919 */ /* 0x000e620000002600 */
[----:B------:R-:W-:Y:S01]  /*b790*/  ISETP.NE.AND.EX P1, PT, RZ, UR5, PT, P1 ;  /* 0x00000005ff007c0c */ /* 0x000fe2000bf25310 */
[----:B------:R-:W-:-:S12]  /*b7a0*/  IMAD.MOV.U32 R5, RZ, RZ, R17 ;  /* 0x000000ffff057224 */ /* 0x000fd800078e0011 */
[----:B------:R-:W-:Y:S05]  /*b7b0*/  @!P1 BRA `(.L_x_268) ;  /* 0x0000000000289947 */ /* 0x000fea0003800000 */
[----:B------:R-:W-:Y:S02]  /*b7c0*/  ULDC UR6, c[0x0][0x634] ;  /* 0x00018d0000067ab9 */ /* 0x000fe40000000800 */
[----:B------:R-:W-:-:S05]  /*b7d0*/  IADD3 R9, P1, R16, UR6, RZ ;  /* 0x0000000610097c10 */ /* 0x000fca000ff3e0ff */
[----:B------:R-:W-:-:S04]  /*b7e0*/  IMAD.X R21, RZ, RZ, R17, P1 ;  /* 0x000000ffff157224 */ /* 0x000fc800008e0611 */
[----:B------:R-:W-:-:S04]  /*b7f0*/  IMAD.WIDE.U32 R6, R21, UR4, RZ ;  /* 0x0000000415067c25 */ /* 0x000fc8000f8e00ff */
[----:B------:R-:W-:-:S04]  /*b800*/  IMAD.WIDE.U32 R6, P1, R9, UR5, R6 ;  /* 0x0000000509067c25 */ /* 0x000fc8000f820006 */
[----:B------:R-:W-:-:S04]  /*b810*/  IMAD.WIDE.U32 R8, R9, UR4, RZ ;  /* 0x0000000409087c25 */ /* 0x000fc8000f8e00ff */
[----:B------:R-:W-:Y:S01]  /*b820*/  IMAD.X R5, RZ, RZ, RZ, P1 ;  /* 0x000000ffff057224 */ /* 0x000fe200008e06ff */
[----:B------:R-:W-:Y:S01]  /*b830*/  IADD3 RZ, P1, R9, R6, RZ ;  /* 0x0000000609ff7210 */ /* 0x000fe20007f3e0ff */
[----:B------:R-:W-:-:S04]  /*b840*/  IMAD.MOV.U32 R4, RZ, RZ, R7 ;  /* 0x000000ffff047224 */ /* 0x000fc800078e0007 */
[----:B------:R-:W-:-:S08]  /*b850*/  IMAD.WIDE.U32.X R4, R21, UR5, R4, P1 ;  /* 0x0000000515047c25 */ /* 0x000fd000088e0404 */
.L_x_268:
[--C-:B------:R-:W-:Y:S01]  /*b860*/  SHF.R.U64 R8, R4, UR7, R5.reuse ;  /* 0x0000000704087c19 */ /* 0x100fe20008001205 */
[----:B------:R-:W-:Y:S01]  /*b870*/  ULDC.64 UR4, c[0x0][0x620] ;  /* 0x0001880000047ab9 */ /* 0x000fe20000000a00 */
[----:B------:R-:W-:Y:S01]  /*b880*/  SHF.R.U32.HI R4, RZ, UR7, R5 ;  /* 0x00000007ff047c19 */ /* 0x000fe20008011605 */
[----:B------:R-:W2:Y:S01]  /*b890*/  LDC R24, c[0x0][0x144] ;  /* 0x00005100ff187b82 */ /* 0x000ea20000000800 */
[----:B------:R-:W-:Y:S01]  /*b8a0*/  IADD3 R7, P1, RZ, -R8, RZ ;  /* 0x80000008ff077210 */ /* 0x000fe20007f3e0ff */
[----:B------:R-:W-:Y:S01]  /*b8b0*/  ULDC.64 UR8, c[0x0][0x640] ;  /* 0x0001900000087ab9 */ /* 0x000fe20000000a00 */
[----:B0-----:R-:W-:Y:S01]  /*b8c0*/  I2FP.F32.U32 R9, R15 ;  /* 0x0000000f00097245 */ /* 0x001fe20000201000 */
[----:B------:R-:W-:Y:S02]  /*b8d0*/  ULDC UR6, c[0x0][0x608] ;  /* 0x0001820000067ab9 */ /* 0x000fe40000000800 */
[----:B------:R-:W-:Y:S01]  /*b8e0*/  IMAD.X R4, RZ, RZ, ~R4, P1 ;  /* 0x000000ffff047224 */ /* 0x000fe200008e0e04 */
[----:B------:R-:W-:Y:S01]  /*b8f0*/  ISETP.NE.U32.AND P1, PT, RZ, UR8, PT ;  /* 0x00000008ff007c0c */ /* 0x000fe2000bf25070 */
[----:B------:R-:W0:Y:S02]  /*b900*/  LDC R21, c[0x0][0x148] ;  /* 0x00005200ff157b82 */ /* 0x000e240000000800 */
[----:B------:R-:W-:Y:S01]  /*b910*/  IMAD R6, R4, UR4, RZ ;  /* 0x0000000404067c24 */ /* 0x000fe2000f8e02ff */
[----:B------:R-:W-:Y:S01]  /*b920*/  ISETP.NE.AND.EX P1, PT, RZ, UR9, PT, P1 ;  /* 0x00000009ff007c0c */ /* 0x000fe2000bf25310 */
[----:B------:R-:W-:Y:S01]  /*b930*/  IMAD.WIDE.U32 R4, R7, UR4, R16 ;  /* 0x0000000407047c25 */ /* 0x000fe2000f8e0010 */
[----:B------:R-:W-:-:S03]  /*b940*/  ULDC UR4, c[0x0][0x150] ;  /* 0x0000540000047ab9 */ /* 0x000fc60000000800 */
[----:B------:R-:W-:Y:S02]  /*b950*/  IMAD R7, R7, UR5, R6 ;  /* 0x0000000507077c24 */ /* 0x000fe4000f8e0206 */
[----:B------:R-:W-:Y:S01]  /*b960*/  FMUL R6, R9, UR4 ;  /* 0x0000000409067c20 */ /* 0x000fe20008400000 */
[----:B------:R-:W-:Y:S01]  /*b970*/  ULDC UR4, c[0x0][0x618] ;  /* 0x0001860000047ab9 */ /* 0x000fe20000000800 */
[----:B------:R-:W-:Y:S01]  /*b980*/  ULDC UR5, c[0x0][0x154] ;  /* 0x0000550000057ab9 */ /* 0x000fe20000000800 */
[----:B------:R-:W-:-:S03]  /*b990*/  IMAD.IADD R5, R5, 0x1, R7 ;  /* 0x0000000105057824 */ /* 0x000fc600078e0207 */
[----:B------:R-:W3:Y:S02]  /*b9a0*/  F2I.U32.TRUNC.NTZ R6, R6 ;  /* 0x0000000600067305 */ /* 0x000ee4000020f000 */
[----:B------:R-:W-:Y:S02]  /*b9b0*/  SHF.R.U64 R9, R4, UR4, R5 ;  /* 0x0000000404097c19 */ /* 0x000fe40008001205 */
[----:B-1----:R-:W-:-:S05]  /*b9c0*/  I2FP.F32.U32 R4, R14 ;  /* 0x0000000e00047245 */ /* 0x002fca0000201000 */
[----:B------:R-:W-:Y:S01]  /*b9d0*/  FMUL R22, R4, UR5 ;  /* 0x0000000504167c20 */ /* 0x000fe20008400000 */
[----:B------:R-:W-:Y:S01]  /*b9e0*/  SHF.R.U32.HI R4, RZ, UR4, R5 ;  /* 0x00000004ff047c19 */ /* 0x000fe20008011605 */
[----:B------:R-:W-:-:S03]  /*b9f0*/  ULDC UR4, c[0x0][0x658] ;  /* 0x0001960000047ab9 */ /* 0x000fc60000000800 */
[--C-:B------:R-:W-:Y:S01]  /*ba00*/  SHF.R.U64 R20, R9, UR6, R4.reuse ;  /* 0x0000000609147c19 */ /* 0x100fe20008001204 */
[----:B------:R-:W1:Y:S01]  /*ba10*/  F2I.U32.TRUNC.NTZ R22, R22 ;  /* 0x0000001600167305 */ /* 0x000e62000020f000 */
[----:B------:R-:W-:Y:S01]  /*ba20*/  SHF.R.U32.HI R5, RZ, UR6, R4 ;  /* 0x00000006ff057c19 */ /* 0x000fe20008011604 */
[----:B---3--:R-:W-:-:S03]  /*ba30*/  IMAD.MOV R6, RZ, RZ, -R6 ;  /* 0x000000ffff067224 */ /* 0x008fc600078e0a06 */
[----:B------:R-:W-:Y:S01]  /*ba40*/  SHF.R.U64 R18, R20, UR4, R5 ;  /* 0x0000000414127c19 */ /* 0x000fe20008001205 */
[----:B--2---:R-:W-:Y:S01]  /*ba50*/  IMAD R15, R24, R6, R15 ;  /* 0x00000006180f7224 */ /* 0x004fe200078e020f */
[----:B------:R-:W-:-:S03]  /*ba60*/  SHF.R.U32.HI R23, RZ, UR4, R5 ;  /* 0x00000004ff177c19 */ /* 0x000fc60008011605 */
[----:B------:R-:W-:Y:S02]  /*ba70*/  IMAD.MOV.U32 R4, RZ, RZ, R18 ;  /* 0x000000ffff047224 */ /* 0x000fe400078e0012 */
[----:B------:R-:W-:Y:S01]  /*ba80*/  IMAD.MOV.U32 R5, RZ, RZ, R23 ;  /* 0x000000ffff057224 */ /* 0x000fe200078e0017 */
[----:B-1----:R-:W-:Y:S06]  /*ba90*/  @!P1 BRA `(.L_x_269) ;  /* 0x0000000000289947 */ /* 0x002fec0003800000 */
[----:B------:R-:W-:Y:S02]  /*baa0*/  ULDC UR4, c[0x0][0x64c] ;  /* 0x0001930000047ab9 */ /* 0x000fe40000000800 */
[----:B------:R-:W-:-:S05]  /*bab0*/  IADD3 R5, P1, R18, UR4, RZ ;  /* 0x0000000412057c10 */ /* 0x000fca000ff3e0ff */
[----:B------:R-:W-:-:S04]  /*bac0*/  IMAD.X R23, RZ, RZ, R23, P1 ;  /* 0x000000ffff177224 */ /* 0x000fc800008e0617 */
[----:B------:R-:W-:-:S04]  /*bad0*/  IMAD.WIDE.U32 R6, R23, UR8, RZ ;  /* 0x0000000817067c25 */ /* 0x000fc8000f8e00ff */
[----:B------:R-:W-:-:S04]  /*bae0*/  IMAD.WIDE.U32 R6, P1, R5, UR9, R6 ;  /* 0x0000000905067c25 */ /* 0x000fc8000f820006 */
[----:B------:R-:W-:-:S04]  /*baf0*/  IMAD.WIDE.U32 R4, R5, UR8, RZ ;  /* 0x0000000805047c25 */ /* 0x000fc8000f8e00ff */
[----:B------:R-:W-:Y:S01]  /*bb00*/  IMAD.MOV.U32 R4, RZ, RZ, R7 ;  /* 0x000000ffff047224 */ /* 0x000fe200078e0007 */
[----:B------:R-:W-:Y:S01]  /*bb10*/  IADD3 RZ, P3, R5, R6, RZ ;  /* 0x0000000605ff7210 */ /* 0x000fe20007f7e0ff */
[----:B------:R-:W-:-:S04]  /*bb20*/  IMAD.X R5, RZ, RZ, RZ, P1 ;  /* 0x000000ffff057224 */ /* 0x000fc800008e06ff */
[----:B------:R-:W-:-:S08]  /*bb30*/  IMAD.WIDE.U32.X R4, R23, UR9, R4, P3 ;  /* 0x0000000917047c25 */ /* 0x000fd000098e0404 */
.L_x_269:
[----:B------:R-:W-:Y:S01]  /*bb40*/  ISETP.NE.AND P1, PT, R2, 0x1, PT ;  /* 0x000000010200780c */ /* 0x000fe20003f25270 */
[----:B------:R-:W-:Y:S01]  /*bb50*/  ULDC UR4, c[0x0][0x648] ;  /* 0x0001920000047ab9 */ /* 0x000fe20000000800 */
[----:B------:R-:W-:Y:S01]  /*bb60*/  LOP3.LUT R20, R20, UR17, RZ, 0xc0, !PT ;  /* 0x0000001114147c12 */ /* 0x000fe2000f8ec0ff */
[----:B------:R-:W-:Y:S01]  /*bb70*/  IMAD.MOV R22, RZ, RZ, -R22 ;  /* 0x000000ffff167224 */ /* 0x000fe200078e0a16 */
[----:B------:R-:W-:Y:S01]  /*bb80*/  SHF.R.U64 R5, R4, UR4, R5 ;  /* 0x0000000404057c19 */ /* 0x000fe20008001205 */
[----:B------:R-:W-:Y:S01]  /*bb90*/  ULDC UR4, c[0x0][0x638] ;  /* 0x00018e0000047ab9 */ /* 0x000fe20000000800 */
[----:B------:R-:W-:Y:S01]  /*bba0*/  LOP3.LUT R9, R9, UR16, RZ, 0xc0, !PT ;  /* 0x0000001009097c12 */ /* 0x000fe2000f8ec0ff */
[----:B------:R-:W-:Y:S01]  /*bbb0*/  ULDC UR5, c[0x0][0x610] ;  /* 0x0001840000057ab9 */ /* 0x000fe20000000800 */
[----:B------:R-:W-:Y:S02]  /*bbc0*/  IMAD.MOV.U32 R4, RZ, RZ, 0x1 ;  /* 0x00000001ff047424 */ /* 0x000fe400078e00ff */
[----:B------:R-:W-:-:S02]  /*bbd0*/  IMAD.MOV R7, RZ, RZ, -R5 ;  /* 0x000000ffff077224 */ /* 0x000fc400078e0a05 */
[----:B------:R-:W-:Y:S02]  /*bbe0*/  IMAD R20, R5, UR18, R20 ;  /* 0x0000001205147c24 */ /* 0x000fe4000f8e0214 */
[----:B0-----:R-:W-:Y:S02]  /*bbf0*/  @P1 IMAD R15, R21, R22, R14 ;  /* 0x00000016150f1224 */ /* 0x001fe400078e020e */
[----:B------:R-:W-:Y:S01]  /*bc00*/  IMAD R18, R7, UR4, R18 ;  /* 0x0000000407127c24 */ /* 0x000fe2000f8e0212 */
[----:B------:R-:W-:Y:S01]  /*bc10*/  ULDC UR4, c[0x0][0x600] ;  /* 0x0001800000047ab9 */ /* 0x000fe20000000800 */
[----:B------:R-:W-:Y:S02]  /*bc20*/  IMAD R15, R20, UR5, R15 ;  /* 0x00000005140f7c24 */ /* 0x000fe4000f8e020f */
[----:B------:R-:W-:-:S05]  /*bc30*/  IMAD R18, R18, UR4, R9 ;  /* 0x0000000412127c24 */ /* 0x000fca000f8e0209 */
[----:B------:R-:W-:Y:S02]  /*bc40*/  SEL R9, R18, R15, !P1 ;  /* 0x0000000f12097207 */ /* 0x000fe40004800000 */
[----:B------:R-:W-:-:S07]  /*bc50*/  SEL R7, R15, R18, !P1 ;  /* 0x000000120f077207 */ /* 0x000fce0004800000 */
.L_x_267:
[----:B------:R-:W-:Y:S05]  /*bc60*/  BSYNC B1 ;  /* 0x0000000000017941 */ /* 0x000fea0003800000 */
.L_x_266:
[----:B------:R-:W-:-:S13]  /*bc70*/  LOP3.LUT P1, RZ, R4, 0xff, RZ, 0xc0, !PT ;  /* 0x000000ff04ff7812 */ /* 0x000fda000782c0ff */
[----:B------:R-:W-:Y:S05]  /*bc80*/  @P1 BRA `(.L_x_270) ;  /* 0xfffffff4004c1947 */ /* 0x000fea000383ffff */
[----:B------:R-:W-:Y:S05]  /*bc90*/  BSYNC B0 ;  /* 0x0000000000007941 */ /* 0x000fea0003800000 */
.L_x_258:
[----:B------:R-:W-:-:S03]  /*bca0*/  UMOV UR4, 0xffffffff ;  /* 0xffffffff00047882 */ /* 0x000fc60000000000 */
[----:B------:R-:W-:Y:S05]  /*bcb0*/  BRA.DIV UR4, `(.L_x_271) ;  /* 0x00000006043c7947 */ /* 0x000fea000b800000 */
[----:B------:R-:W-:-:S13]  /*bcc0*/  ELECT P6, URZ, PT ;  /* 0x00000000003f782f */ /* 0x000fda00038c0000 */
.L_x_286:
[----:B------:R-:W-:Y:S04]  /*bcd0*/  BSSY B0, `(.L_x_272) ;  /* 0x0000034000007945 */ /* 0x000fe80003800000 */
[----:B------:R-:W-:Y:S05]  /*bce0*/  @!P6 BRA `(.L_x_273) ;  /* 0x0000000000c8e947 */ /* 0x000fea0003800000 */
[----:B------:R-:W-:-:S04]  /*bcf0*/  LOP3.LUT R19, R19, 0x2, RZ, 0xfc, !PT ;  /* 0x0000000213137812 */ /* 0x000fc800078efcff */
[----:B------:R-:W-:-:S13]  /*bd00*/  ISETP.NE.AND P0, PT, R19, 0x3, PT ;  /* 0x000000031300780c */ /* 0x000fda0003f05270 */
[----:B------:R-:W-:Y:S05]  /*bd10*/  @!P0 BRA `(.L_x_274) ;  /* 0x0000000000048947 */ /* 0x000fea0003800000 */
[----:B------:R-:W-:Y:S01]  /*bd20*/  BPT.TRAP 0x1 ;  /* 0x000000040000795c */ /* 0x000fe20000300000 */
.L_x_274:
[----:B------:R-:W0:Y:S01]  /*bd30*/  S2R R3, SR_CgaCtaId ;  /* 0x0000000000037919 */ /* 0x000e220000008800 */
[----:B------:R-:W-:-:S04]  /*bd40*/  MOV R2, 0x400 ;  /* 0x0000040000027802 */ /* 0x000fc80000000f00 */
[----:B0-----:R-:W-:Y:S02]  /*bd50*/  LEA R3, R3, R2, 0x18 ;  /* 0x0000000203037211 */ /* 0x001fe400078ec0ff */
[----:B------:R-:W-:-:S03]  /*bd60*/  SHF.L.U32 R2, R0, 0x1f, RZ ;  /* 0x0000001f00027819 */ /* 0x000fc600000006ff */
[----:B------:R-:W-:-:S04]  /*bd70*/  VIADD R3, R3, 0x28 ;  /* 0x0000002803037836 */ /* 0x000fc80000000000 */
[C---:B------:R-:W-:Y:S02]  /*bd80*/  IMAD R7, R12.reuse, 0x8, R3 ;  /* 0x000000080c077824 */ /* 0x040fe400078e0203 */
[----:B------:R-:W-:Y:S02]  /*bd90*/  VIADD R12, R12, 0x1 ;  /* 0x000000010c0c7836 */ /* 0x000fe40000000000 */
[----:B------:R-:W0:Y:S03]  /*bda0*/  SYNCS.PHASECHK.TRANS64.TRYWAIT P0, [R7+URZ], R2 ;  /* 0x00000002070075a7 */ /* 0x000e26000800017f */
[----:B------:R-:W-:-:S04]  /*bdb0*/  ISETP.NE.AND P1, PT, R12, 0x5, PT ;  /* 0x000000050c00780c */ /* 0x000fc80003f25270 */
[----:B------:R-:W-:Y:S02]  /*bdc0*/  SEL R5, RZ, 0x1, P1 ;  /* 0x00000001ff057807 */ /* 0x000fe40000800000 */
[----:B------:R-:W-:Y:S02]  /*bdd0*/  SEL R12, R12, RZ, P1 ;  /* 0x000000ff0c0c7207 */ /* 0x000fe40000800000 */
[----:B------:R-:W-:-:S03]  /*bde0*/  LOP3.LUT R5, R0, R5, RZ, 0x3c, !PT ;  /* 0x0000000500057212 */ /* 0x000fc600078e3cff */
[----:B------:R-:W-:Y:S01]  /*bdf0*/  IMAD R9, R12, 0x8, R3 ;  /* 0x000000080c097824 */ /* 0x000fe200078e0203 */
[----:B------:R-:W-:Y:S01]  /*be00*/  SHF.L.U32 R4, R5, 0x1f, RZ ;  /* 0x0000001f05047819 */ /* 0x000fe200000006ff */
[----:B0-----:R-:W-:Y:S06]  /*be10*/  @!P0 BRA `(.L_x_275) ;  /* 0x0000000400048947 */ /* 0x001fec0003800000 */
.L_x_287:
[----:B------:R-:W1:Y:S01]  /*be20*/  SYNCS.PHASECHK.TRANS64.TRYWAIT P0, [R9+URZ], R4 ;  /* 0x00000004090075a7 */ /* 0x000e62000800017f */
[----:B------:R-:W-:-:S05]  /*be30*/  VIADD R0, R12, 0x1 ;  /* 0x000000010c007836 */ /* 0x000fca0000000000 */
[----:B------:R-:W-:-:S04]  /*be40*/  ISETP.NE.AND P1, PT, R0, 0x5, PT ;  /* 0x000000050000780c */ /* 0x000fc80003f25270 */
[----:B0-----:R-:W-:Y:S02]  /*be50*/  SEL R2, RZ, 0x1, P1 ;  /* 0x00000001ff027807 */ /* 0x001fe40000800000 */
[----:B------:R-:W-:Y:S02]  /*be60*/  SEL R0, R0, RZ, P1 ;  /* 0x000000ff00007207 */ /* 0x000fe40000800000 */
[----:B------:R-:W-:-:S03]  /*be70*/  LOP3.LUT R7, R5, R2, RZ, 0x3c, !PT ;  /* 0x0000000205077212 */ /* 0x000fc600078e3cff */
[----:B------:R-:W-:Y:S01]  /*be80*/  IMAD R6, R0, 0x8, R3 ;  /* 0x0000000800067824 */ /* 0x000fe200078e0203 */
[----:B------:R-:W-:Y:S01]  /*be90*/  SHF.L.U32 R5, R7, 0x1f, RZ ;  /* 0x0000001f07057819 */ /* 0x000fe200000006ff */
[----:B-1----:R-:W-:Y:S06]  /*bea0*/  @!P0 BRA `(.L_x_276) ;  /* 0x0000000000f48947 */ /* 0x002fec0003800000 */
.L_x_288:
[----:B------:R-:W1:Y:S01]  /*beb0*/  SYNCS.PHASECHK.TRANS64.TRYWAIT P0, [R6+URZ], R5 ;  /* 0x00000005060075a7 */ /* 0x000e62000800017f */
[----:B------:R-:W-:-:S05]  /*bec0*/  VIADD R0, R0, 0x1 ;  /* 0x0000000100007836 */ /* 0x000fca0000000000 */
[----:B------:R-:W-:-:S04]  /*bed0*/  ISETP.NE.AND P1, PT, R0, 0x5, PT ;  /* 0x000000050000780c */ /* 0x000fc80003f25270 */
[----:B------:R-:W-:Y:S02]  /*bee0*/  SEL R2, RZ, 0x1, P1 ;  /* 0x00000001ff027807 */ /* 0x000fe40000800000 */
[----:B------:R-:W-:Y:S02]  /*bef0*/  SEL R0, R0, RZ, P1 ;  /* 0x000000ff00007207 */ /* 0x000fe40000800000 */
[----:B------:R-:W-:-:S03]  /*bf00*/  LOP3.LUT R7, R7, R2, RZ, 0x3c, !PT ;  /* 0x0000000207077212 */ /* 0x000fc600078e3cff */
[----:B0-----:R-:W-:Y:S01]  /*bf10*/  IMAD R9, R0, 0x8, R3 ;  /* 0x0000000800097824 */ /* 0x001fe200078e0203 */
[----:B------:R-:W-:Y:S01]  /*bf20*/  SHF.L.U32 R4, R7, 0x1f, RZ ;  /* 0x0000001f07047819 */ /* 0x000fe200000006ff */
[----:B-1----:R-:W-:Y:S06]  /*bf30*/  @!P0 BRA `(.L_x_277) ;  /* 0x0000000000e48947 */ /* 0x002fec0003800000 */
.L_x_289:
[----:B------:R-:W1:Y:S01]  /*bf40*/  SYNCS.PHASECHK.TRANS64.TRYWAIT P0, [R9+URZ], R4 ;  /* 0x00000004090075a7 */ /* 0x000e62000800017f */
[----:B------:R-:W-:-:S05]  /*bf50*/  VIADD R0, R0, 0x1 ;  /* 0x0000000100007836 */ /* 0x000fca0000000000 */
[----:B------:R-:W-:-:S04]  /*bf60*/  ISETP.NE.AND P1, PT, R0, 0x5, PT ;  /* 0x000000050000780c */ /* 0x000fc80003f25270 */
[----:B------:R-:W-:Y:S02]  /*bf70*/  SEL R2, RZ, 0x1, P1 ;  /* 0x00000001ff027807 */ /* 0x000fe40000800000 */
[----:B------:R-:W-:Y:S02]  /*bf80*/  SEL R0, R0, RZ, P1 ;  /* 0x000000ff00007207 */ /* 0x000fe40000800000 */
[----:B------:R-:W-:Y:S01]  /*bf90*/  LOP3.LUT R2, R7, R2, RZ, 0x3c, !PT ;  /* 0x0000000207027212 */ /* 0x000fe200078e3cff */
[----:B-1----:R-:W-:Y:S06]  /*bfa0*/  @!P0 BRA `(.L_x_278) ;  /* 0x0000000000dc8947 */ /* 0x002fec0003800000 */
.L_x_290:
[----:B------:R-:W-:Y:S01]  /*bfb0*/  IMAD R3, R0, 0x8, R3 ;  /* 0x0000000800037824 */ /* 0x000fe200078e0203 */
[----:B------:R-:W-:-:S07]  /*bfc0*/  SHF.L.U32 R0, R2, 0x1f, RZ ;  /* 0x0000001f02007819 */ /* 0x000fce00000006ff */
.L_x_279:
[----:B--2---:R2:W3:Y:S02]  /*bfd0*/  SYNCS.PHASECHK.TRANS64.TRYWAIT P0, [R3+URZ], R0 ;  /* 0x00000000030075a7 */ /* 0x0044e4000800017f */
[----:B---3--:R-:W-:Y:S05]  /*bfe0*/  @!P0 NANOSLEEP.SYNCS 0x989680 ;  /* 0x009896800000895d */ /* 0x008fea0003900000 */
[----:B------:R-:W3:Y:S02]  /*bff0*/  @!P0 SYNCS.PHASECHK.TRANS64 P0, [R3+URZ], R0 ;  /* 0x00000000030085a7 */ /* 0x000ee4000800007f */
[----:B---3--:R-:W-:Y:S05]  /*c000*/  @!P0 BRA `(.L_x_279) ;  /* 0xfffffffc00f08947 */ /* 0x008fea000383ffff */
.L_x_273:
[----:B------:R-:W-:Y:S05]  /*c010*/  BSYNC B0 ;  /* 0x0000000000007941 */ /* 0x000fea0003800000 */
.L_x_272:
[----:B------:R-:W-:Y:S05]  /*c020*/  EXIT ;  /* 0x000000000000794d */ /* 0x000fea0003800000 */
.L_x_17:
[----:B---3--:R3:W4:Y:S02]  /*c030*/  SYNCS.PHASECHK.TRANS64.TRYWAIT P1, [R3+URZ], R0 ;  /* 0x00000000030075a7 */ /* 0x008724000802017f */
[----:B----4-:R-:W-:Y:S05]  /*c040*/  @!P1 NANOSLEEP.SYNCS 0x989680 ;  /* 0x009896800000995d */ /* 0x010fea0003900000 */
[----:B------:R-:W4:Y:S02]  /*c050*/  @!P1 SYNCS.PHASECHK.TRANS64 P1, [R3+URZ], R0 ;  /* 0x00000000030095a7 */ /* 0x000f24000802007f */
[----:B----4-:R-:W-:Y:S05]  /*c060*/  @!P1 BRA `(.L_x_17) ;  /* 0xfffffffc00f09947 */ /* 0x010fea000383ffff */
[----:B------:R-:W-:Y:S05]  /*c070*/  BRA `(.L_x_16) ;  /* 0xffffff50006c7947 */ /* 0x000fea000383ffff */
.L_x_22:
[----:B-1----:R-:W-:-:S04]  /*c080*/  IMAD.U32 R5, RZ, RZ, UR8 ;  /* 0x00000008ff057e24 */ /* 0x002fc8000f8e00ff */
[----:B------:R1:W2:Y:S03]  /*c090*/  SYNCS.PHASECHK.TRANS64.TRYWAIT P1, [R5+URZ], R4 ;  /* 0x00000004050075a7 */ /* 0x0002a6000802017f */
[----:B--2---:R-:W-:Y:S05]  /*c0a0*/  @!P1 NANOSLEEP.SYNCS 0x989680 ;  /* 0x009896800000995d */ /* 0x004fea0003900000 */
[----:B------:R-:W2:Y:S02]  /*c0b0*/  @!P1 SYNCS.PHASECHK.TRANS64 P1, [R5+URZ], R4 ;  /* 0x00000004050095a7 */ /* 0x000ea4000802007f */
[----:B--2---:R-:W-:Y:S05]  /*c0c0*/  @!P1 BRA `(.L_x_22) ;  /* 0xfffffffc00ec9947 */ /* 0x004fea000383ffff */
[----:B------:R-:W-:Y:S05]  /*c0d0*/  BRA `(.L_x_21) ;  /* 0xffffff5c00b87947 */ /* 0x000fea000383ffff */
.L_x_259:
[----:B------:R-:W-:Y:S01]  /*c0e0*/  BSSY B1, `(.L_x_280) ;  /* 0x0000006000017945 */ /* 0x000fe20003800000 */
[----:B------:R-:W-:-:S07]  /*c0f0*/  IMAD.MOV.U32 R15, RZ, RZ, -0x1 ;  /* 0xffffffffff0f7424 */ /* 0x000fce00078e00ff */
[----:B------:R-:W-:Y:S05]  /*c100*/  WARPSYNC.COLLECTIVE R15, `(.L_x_281) ;  /* 0x000000000f0c7348 */ /* 0x000fea0003c00000 */
[----:B------:R-:W-:Y:S02]  /*c110*/  ELECT P6, UR62, PT ;  /* 0x00000000003e782f */ /* 0x000fe400038c0000 */
[----:B------:R-:W-:Y:S01]  /*c120*/  MOV R14, UR62 ;  /* 0x0000003e000e7c02 */ /* 0x000fe20008000f00 */
[----:B------:R-:W-:Y:S10]  /*c130*/  ENDCOLLECTIVE ;  /* 0x000000000000791b */ /* 0x000ff40003800000 */
.L_x_281:
[----:B------:R-:W-:Y:S05]  /*c140*/  BSYNC B1 ;  /* 0x0000000000017941 */ /* 0x000fea0003800000 */
.L_x_280:
[----:B------:R-:W-:Y:S05]  /*c150*/  BRA `(.L_x_282) ;  /* 0xfffffff000247947 */ /* 0x000fea000383ffff */
.L_x_262:
[----:B0-----:R0:W1:Y:S02]  /*c160*/  SYNCS.PHASECHK.TRANS64.TRYWAIT P1, [R14+URZ+0x28], R7 ;  /* 0x000028070e0075a7 */ /* 0x001064000802017f */
[----:B-1----:R-:W-:Y:S05]  /*c170*/  @!P1 NANOSLEEP.SYNCS 0x989680 ;  /* 0x009896800000995d */ /* 0x002fea0003900000 */
[----:B------:R-:W1:Y:S02]  /*c180*/  @!P1 SYNCS.PHASECHK.TRANS64 P1, [R14+URZ+0x28], R7 ;  /* 0x000028070e0095a7 */ /* 0x000e64000802007f */
[----:B-1----:R-:W-:Y:S05]  /*c190*/  @!P1 BRA `(.L_x_262) ;  /* 0xfffffffc00f09947 */ /* 0x002fea000383ffff */
[----:B------:R-:W-:Y:S05]  /*c1a0*/  BRA `(.L_x_283) ;  /* 0xfffffff000587947 */ /* 0x000fea000383ffff */
.L_x_271:
[----:B------:R-:W-:Y:S01]  /*c1b0*/  BSSY B0, `(.L_x_284) ;  /* 0x0000006000007945 */ /* 0x000fe20003800000 */
[----:B------:R-:W-:-:S07]  /*c1c0*/  IMAD.MOV.U32 R15, RZ, RZ, -0x1 ;  /* 0xffffffffff0f7424 */ /* 0x000fce00078e00ff */
[----:B------:R-:W-:Y:S05]  /*c1d0*/  WARPSYNC.COLLECTIVE R15, `(.L_x_285) ;  /* 0x000000000f0c7348 */ /* 0x000fea0003c00000 */
[----:B------:R-:W-:Y:S02]  /*c1e0*/  ELECT P6, UR62, PT ;  /* 0x00000000003e782f */ /* 0x000fe400038c0000 */
[----:B------:R-:W-:Y:S01]  /*c1f0*/  MOV R14, UR62 ;  /* 0x0000003e000e7c02 */ /* 0x000fe20008000f00 */
[----:B------:R-:W-:Y:S10]  /*c200*/  ENDCOLLECTIVE ;  /* 0x000000000000791b */ /* 0x000ff40003800000 */
.L_x_285:
[----:B------:R-:W-:Y:S05]  /*c210*/  BSYNC B0 ;  /* 0x0000000000007941 */ /* 0x000fea0003800000 */
.L_x_284:
[----:B------:R-:W-:Y:S05]  /*c220*/  BRA `(.L_x_286) ;  /* 0xfffffff800a87947 */ /* 0x000fea000383ffff */
.L_x_275:
[----:B0-----:R0:W1:Y:S02]  /*c230*/  SYNCS.PHASECHK.TRANS64.TRYWAIT P0, [R7+URZ], R2 ;  /* 0x00000002070075a7 */ /* 0x001064000800017f */
[----:B-1----:R-:W-:Y:S05]  /*c240*/  @!P0 NANOSLEEP.SYNCS 0x989680 ;  /* 0x009896800000895d */ /* 0x002fea0003900000 */
[----:B------:R-:W1:Y:S02]  /*c250*/  @!P0 SYNCS.PHASECHK.TRANS64 P0, [R7+URZ], R2 ;  /* 0x00000002070085a7 */ /* 0x000e64000800007f */
[----:B-1----:R-:W-:Y:S05]  /*c260*/  @!P0 BRA `(.L_x_275) ;  /* 0xfffffffc00f08947 */ /* 0x002fea000383ffff */
[----:B------:R-:W-:Y:S05]  /*c270*/  BRA `(.L_x_287) ;  /* 0xfffffff800e87947 */ /* 0x000fea000383ffff */
.L_x_276:
[----:B0-----:R0:W1:Y:S02]  /*c280*/  SYNCS.PHASECHK.TRANS64.TRYWAIT P0, [R9+URZ], R4 ;  /* 0x00000004090075a7 */ /* 0x001064000800017f */
[----:B-1----:R-:W-:Y:S05]  /*c290*/  @!P0 NANOSLEEP.SYNCS 0x989680 ;  /* 0x009896800000895d */ /* 0x002fea0003900000 */
[----:B------:R-:W1:Y:S02]  /*c2a0*/  @!P0 SYNCS.PHASECHK.TRANS64 P0, [R9+URZ], R4 ;  /* 0x00000004090085a7 */ /* 0x000e64000800007f */
[----:B-1----:R-:W-:Y:S05]  /*c2b0*/  @!P0 BRA `(.L_x_276) ;  /* 0xfffffffc00f08947 */ /* 0x002fea000383ffff */
[----:B------:R-:W-:Y:S05]  /*c2c0*/  BRA `(.L_x_288) ;  /* 0xfffffff800f87947 */ /* 0x000fea000383ffff */
.L_x_277:
[----:B0-----:R0:W1:Y:S02]  /*c2d0*/  SYNCS.PHASECHK.TRANS64.TRYWAIT P0, [R6+URZ], R5 ;  /* 0x00000005060075a7 */ /* 0x001064000800017f */
[----:B-1----:R-:W-:Y:S05]  /*c2e0*/  @!P0 NANOSLEEP.SYNCS 0x989680 ;  /* 0x009896800000895d */ /* 0x002fea0003900000 */
[----:B------:R-:W1:Y:S02]  /*c2f0*/  @!P0 SYNCS.PHASECHK.TRANS64 P0, [R6+URZ], R5 ;  /* 0x00000005060085a7 */ /* 0x000e64000800007f */
[----:B-1----:R-:W-:Y:S05]  /*c300*/  @!P0 BRA `(.L_x_277) ;  /* 0xfffffffc00f08947 */ /* 0x002fea000383ffff */
[----:B------:R-:W-:Y:S05]  /*c310*/  BRA `(.L_x_289) ;  /* 0xfffffffc00087947 */ /* 0x000fea000383ffff */
.L_x_278:
[----:B-1----:R1:W2:Y:S02]  /*c320*/  SYNCS.PHASECHK.TRANS64.TRYWAIT P0, [R9+URZ], R4 ;  /* 0x00000004090075a7 */ /* 0x0022a4000800017f */
[----:B--2---:R-:W-:Y:S05]  /*c330*/  @!P0 NANOSLEEP.SYNCS 0x989680 ;  /* 0x009896800000895d */ /* 0x004fea0003900000 */
[----:B------:R-:W2:Y:S02]  /*c340*/  @!P0 SYNCS.PHASECHK.TRANS64 P0, [R9+URZ], R4 ;  /* 0x00000004090085a7 */ /* 0x000ea4000800007f */
[----:B--2---:R-:W-:Y:S05]  /*c350*/  @!P0 BRA `(.L_x_278) ;  /* 0xfffffffc00f08947 */ /* 0x004fea000383ffff */
[----:B------:R-:W-:Y:S05]  /*c360*/  BRA `(.L_x_290) ;  /* 0xfffffffc00107947 */ /* 0x000fea000383ffff */
.L_x_291:
[----:B------:R-:W-:-:S00]  /*c370*/  BRA `(.L_x_291) ;  /* 0xfffffffc00fc7947 */ /* 0x000fc0000383ffff */
[----:B------:R-:W-:-:S00]  /*c380*/  NOP ;  /* 0x0000000000007918 */ /* 0x000fc00000000000 */
[----:B------:R-:W-:-:S00]  /*c390*/  NOP ;  /* 0x0000000000007918 */ /* 0x000fc00000000000 */
[----:B------:R-:W-:-:S00]  /*c3a0*/  NOP ;  /* 0x0000000000007918 */ /* 0x000fc00000000000 */
[----:B------:R-:W-:-:S00]  /*c3b0*/  NOP ;  /* 0x0000000000007918 */ /* 0x000fc00000000000 */
[----:B------:R-:W-:-:S00]  /*c3c0*/  NOP ;  /* 0x0000000000007918 */ /* 0x000fc00000000000 */
[----:B------:R-:W-:-:S00]  /*c3d0*/  NOP ;  /* 0x0000000000007918 */ /* 0x000fc00000000000 */
[----:B------:R-:W-:-:S00]  /*c3e0*/  NOP ;  /* 0x0000000000007918 */ /* 0x000fc00000000000 */
[----:B------:R-:W-:-:S00]  /*c3f0*/  NOP ;  /* 0x0000000000007918 */ /* 0x000fc00000000000 */
.L_x_292:


//--------------------- .nv.global.init           --------------------------
	.section	.nv.global.init,"aw",@progbits
.nv.global.init:
	.type		$str$22,@object
	.size		$str$22,($str$23 - $str$22)
$str$22:
        /*0000*/ 	.byte	0x6b, 0x5f, 0x74, 0x69, 0x6c, 0x65, 0x5f, 0x63, 0x6f, 0x75, 0x6e, 0x74, 0x20, 0x3e, 0x3d, 0x20
        /*0010*/ 	.byte	0x31, 0x00
	.type		$str$23,@object
	.size		$str$23,(__unnamed_1 - $str$23)
$str$23:
        /*0012*/ 	.byte	0x2f, 0x74, 0x6d, 0x70, 0x2f, 0x63, 0x75, 0x74, 0x6c, 0x61, 0x73, 0x73, 0x5f, 0x73, 0x77, 0x65
        /*0022*/ 	.byte	0x65, 0x70, 0x5f, 0x73, 0x72, 0x63, 0x2f, 0x69, 0x6e, 0x63, 0x6c, 0x75, 0x64, 0x65, 0x2f, 0x63
        /*0032*/ 	.byte	0x75, 0x74, 0x6c, 0x61, 0x73, 0x73, 0x2f, 0x67, 0x65, 0x6d, 0x6d, 0x2f, 0x63, 0x6f, 0x6c, 0x6c
        /*0042*/ 	.byte	0x65, 0x63, 0x74, 0x69, 0x76, 0x65, 0x2f, 0x73, 0x6d, 0x39, 0x30, 0x5f, 0x6d, 0x6d, 0x61, 0x5f
        /*0052*/ 	.byte	0x74, 0x6d, 0x61, 0x5f, 0x67, 0x6d, 0x6d, 0x61, 0x5f, 0x73, 0x73, 0x5f, 0x77, 0x61, 0x72, 0x70
        /*0062*/ 	.byte	0x73, 0x70, 0x65, 0x63, 0x69, 0x61, 0x6c, 0x69, 0x7a, 0x65, 0x64, 0x2e, 0x68, 0x70, 0x70, 0x00
	.type		__unnamed_1,@object
	.size		__unnamed_1,(.L_0 - __unnamed_1)
__unnamed_1:
        /*0072*/ 	.byte	0x76, 0x6f, 0x69, 0x64, 0x20, 0x63, 0x75, 0x74, 0x6c, 0x61, 0x73, 0x73, 0x3a, 0x3a, 0x67, 0x65
        /* <DEDUP_REMOVED lines=179> */
        /*0bb2*/ 	.byte	0x3a, 0x69, 0x64, 0x65, 0x6e, 0x74, 0x69, 0x74, 0x79, 0x5d, 0x00
.L_0:


//--------------------- .nv.shared._ZN7cutlass13device_kernelINS_4gemm6kernel13GemmUniversalIN4cute5tupleIJiiiiEEENS1_10collective13CollectiveMmaINS1_34MainloopSm90TmaGmmaWarpSpecializedILi5ENS5_IJNS4_1CILi1EEESB_SB_EEENS1_35KernelTmaWarpSpecializedCooperativeEEENS5_IJNSA_ILi128EEENSA_ILi224EEENSA_ILi64EEEEEENS_6half_tENS5_IJlSB_lEEESJ_SK_NS4_8TiledMMAINS4_8MMA_AtomIJNS4_4SM904GMMA25MMA_64x32x16_F32F16F16_SSILNSO_5MajorE0ELSQ_0ELNSO_7ScaleInE1ELSR_1EEEEEENS4_6LayoutINS5_IJNSA_ILi2EEESB_SB_EEENS5_IJSB_NSA_ILi0EEESX_EEEEENS5_IJNS4_10UnderscoreES10_S10_EEEEENS4_13SM90_TMA_LOADENS4_14ComposedLayoutINS4_7SwizzleILi3ELi4ELi3EEENS4_18smem_ptr_flag_bitsILi16EEENSU_INS5_IJNSA_ILi8EEESH_EEENS5_IJSH_SB_EEEEEEEvNS4_8identityES13_S1D_vS1E_EENS_8epilogue10collective6detail29Sm90TmaWarpSpecializedAdapterINS1H_15DefaultEpilogueISJ_SK_SK_NS1G_6thread17LinearCombinationISJ_Li1EffLNS1L_9ScaleType4KindE0ELNS_15FloatRoundStyleE2ESJ_EENS1_15EpilogueDefaultEEEEEvvEEEEvNT_6ParamsE --------------------------
	.section	.nv.shared._ZN7cutlass13device_kernelINS_4gemm6kernel13GemmUniversalIN4cute5tupleIJiiiiEEENS1_10collective13CollectiveMmaINS1_34MainloopSm90TmaGmmaWarpSpecializedILi5ENS5_IJNS4_1CILi1EEESB_SB_EEENS1_35KernelTmaWarpSpecializedCooperativeEEENS5_IJNSA_ILi128EEENSA_ILi224EEENSA_ILi64EEEEEENS_6half_tENS5_IJlSB_lEEESJ_SK_NS4_8TiledMMAINS4_8MMA_AtomIJNS4_4SM904GMMA25MMA_64x32x16_F32F16F16_SSILNSO_5MajorE0ELSQ_0ELNSO_7ScaleInE1ELSR_1EEEEEENS4_6LayoutINS5_IJNSA_ILi2EEESB_SB_EEENS5_IJSB_NSA_ILi0EEESX_EEEEENS5_IJNS4_10UnderscoreES10_S10_EEEEENS4_13SM90_TMA_LOADENS4_14ComposedLayoutINS4_7SwizzleILi3ELi4ELi3EEENS4_18smem_ptr_flag_bitsILi16EEENSU_INS5_IJNSA_ILi8EEESH_EEENS5_IJSH_SB_EEEEEEEvNS4_8identityES13_S1D_vS1E_EENS_8epilogue10collective6detail29Sm90TmaWarpSpecializedAdapterINS1H_15DefaultEpilogueISJ_SK_SK_NS1G_6thread17LinearCombinationISJ_Li1EffLNS1L_9ScaleType4KindE0ELNS_15FloatRoundStyleE2ESJ_EENS1_15EpilogueDefaultEEEEEvvEEEEvNT_6ParamsE,"aw",@nobits
	.sectionflags	@""
	.align	16
	.zero		1024


//--------------------- .nv.shared.reserved.0     --------------------------
	.section	.nv.shared.reserved.0,"aw",@nobits
	.weak		__nv_reservedSMEM_offset_0_alias
	.size		__nv_reservedSMEM_offset_0_alias, 0, 0
	.other		__nv_reservedSMEM_offset_0_alias,@"STO_CUDA_RESERVED_SHARED STV_DEFAULT"
__nv_reservedSMEM_offset_0_alias:
	.zero		0


//--------------------- .nv.global                --------------------------
	.section	.nv.global,"aw",@nobits
.nv.global:
	.type		_ZN39_INTERNAL_ff8e3dd6_4_k_cu_b977d50c_86654cute1_E,@object
	.size		_ZN39_INTERNAL_ff8e3dd6_4_k_cu_b977d50c_86654cute1_E,(_ZN39_INTERNAL_ff8e3dd6_4_k_cu_b977d50c_86654cuda3std3__45__cpo6cbeginE - _ZN39_INTERNAL_ff8e3dd6_4_k_cu_b977d50c_86654cute1_E)
_ZN39_INTERNAL_ff8e3dd6_4_k_cu_b977d50c_86654cute1_E:
	.zero		1
	.type		_ZN39_INTERNAL_ff8e3dd6_4_k_cu_b977d50c_86654cuda3std3__45__cpo6cbeginE,@object
	.size		_ZN39_INTERNAL_ff8e3dd6_4_k_cu_b977d50c_86654cuda3std3__45__cpo6cbeginE,(_ZN39_INTERNAL_ff8e3dd6_4_k_cu_b977d50c_86654cuda3std3__48in_placeE - _ZN39_INTERNAL_ff8e3dd6_4_k_cu_b977d50c_86654cuda3std3__45__cpo6cbeginE)
_ZN39_INTERNAL_ff8e3dd6_4_k_cu_b977d50c_86654cuda3std3__45__cpo6cbeginE:
	.zero		1
	.type		_ZN39_INTERNAL_ff8e3dd6_4_k_cu_b977d50c_86654cuda3std3__48in_placeE,@object
	.size		_ZN39_INTERNAL_ff8e3dd6_4_k_cu_b977d50c_86654cuda3std3__48in_placeE,(_ZN39_INTERNAL_ff8e3dd6_4_k_cu_b977d50c_86654cuda3std6ranges3__45__cpo9iter_moveE - _ZN39_INTERNAL_ff8e3dd6_4_k_cu_b977d50c_86654cuda3std3__48in_placeE)
_ZN39_INTERNAL_ff8e3dd6_4_k_cu_b977d50c_86654cuda3std3__48in_placeE:
	.zero		1
	.type		_ZN39_INTERNAL_ff8e3dd6_4_k_cu_b977d50c_86654cuda3std6ranges3__45__cpo9iter_moveE,@object
	.size		_ZN39_INTERNAL_ff8e3dd6_4_k_cu_b977d50c_86654cuda3std6ranges3__45__cpo9iter_moveE,(_ZN39_INTERNAL_ff8e3dd6_4_k_cu_b977d50c_86654cuda3std3__45__cpo5beginE - _ZN39_INTERNAL_ff8e3dd6_4_k_cu_b977d50c_86654cuda3std6ranges3__45__cpo9iter_moveE)
_ZN39_INTERNAL_ff8e3dd6_4_k_cu_b977d50c_86654cuda3std6ranges3__45__cpo9iter_moveE:
	.zero		1
	.type		_ZN39_INTERNAL_ff8e3dd6_4_k_cu_b977d50c_86654cuda3std3__45__cpo5beginE,@object
	.size		_ZN39_INTERNAL_ff8e3dd6_4_k_cu_b977d50c_86654cuda3std3__45__cpo5beginE,(_ZN39_INTERNAL_ff8e3dd6_4_k_cu_b977d50c_86654cuda3std3__441_GLOBAL__N__ff8e3dd6_4_k_cu_b977d50c_86656ignoreE - _ZN39_INTERNAL_ff8e3dd6_4_k_cu_b977d50c_86654cuda3std3__45__cpo5beginE)
_ZN39_INTERNAL_ff8e3dd6_4_k_cu_b977d50c_86654cuda3std3__45__cpo5beginE:
	.zero		1
	.type		_ZN39_INTERNAL_ff8e3dd6_4_k_cu_b977d50c_86654cuda3std3__441_GLOBAL__N__ff8e3dd6_4_k_cu_b977d50c_86656ignoreE,@object
	.size		_ZN39_INTERNAL_ff8e3dd6_4_k_cu_b977d50c_86654cuda3std3__441_GLOBAL__N__ff8e3dd6_4_k_cu_b977d50c_86656ignoreE,(_ZN39_INTERNAL_ff8e3dd6_4_k_cu_b977d50c_86654cute7productE - _ZN39_INTERNAL_ff8e3dd6_4_k_cu_b977d50c_86654cuda3std3__441_GLOBAL__N__ff8e3dd6_4_k_cu_b977d50c_86656ignoreE)
_ZN39_INTERNAL_ff8e3dd6_4_k_cu_b977d50c_86654cuda3std3__441_GLOBAL__N__ff8e3dd6_4_k_cu_b977d50c_86656ignoreE:
	.zero		1
	.type		_ZN39_INTERNAL_ff8e3dd6_4_k_cu_b977d50c_86654cute7productE,@object
	.size		_ZN39_INTERNAL_ff8e3dd6_4_k_cu_b977d50c_86654cute7productE,(_ZN39_INTERNAL_ff8e3dd6_4_k_cu_b977d50c_86654cuda3std3__45__cpo3endE - _ZN39_INTERNAL_ff8e3dd6_4_k_cu_b977d50c_86654cute7productE)
_ZN39_INTERNAL_ff8e3dd6_4_k_cu_b977d50c_86654cute7productE:
	.zero		1
	.type		_ZN39_INTERNAL_ff8e3dd6_4_k_cu_b977d50c_86654cuda3std3__45__cpo3endE,@object
	.size		_ZN39_INTERNAL_ff8e3dd6_4_k_cu_b977d50c_86654cuda3std3__45__cpo3endE,(_ZN39_INTERNAL_ff8e3dd6_4_k_cu_b977d50c_86654cuda3std3__419piecewise_constructE - _ZN39_INTERNAL_ff8e3dd6_4_k_cu_b977d50c_86654cuda3std3__45__cpo3endE)
_ZN39_INTERNAL_ff8e3dd6_4_k_cu_b977d50c_86654cuda3std3__45__cpo3endE:
	.zero		1
	.type		_ZN39_INTERNAL_ff8e3dd6_4_k_cu_b977d50c_86654cuda3std3__419piecewise_constructE,@object
	.size		_ZN39_INTERNAL_ff8e3dd6_4_k_cu_b977d50c_86654cuda3std3__419piecewise_constructE,(_ZN39_INTERNAL_ff8e3dd6_4_k_cu_b977d50c_86654cuda3std3__45__cpo4cendE - _ZN39_INTERNAL_ff8e3dd6_4_k_cu_b977d50c_86654cuda3std3__419piecewise_constructE)
_ZN39_INTERNAL_ff8e3dd6_4_k_cu_b977d50c_86654cuda3std3__419piecewise_constructE:
	.zero		1
	.type		_ZN39_INTERNAL_ff8e3dd6_4_k_cu_b977d50c_86654cuda3std3__45__cpo4cendE,@object
	.size		_ZN39_INTERNAL_ff8e3dd6_4_k_cu_b977d50c_86654cuda3std3__45__cpo4cendE,(_ZN39_INTERNAL_ff8e3dd6_4_k_cu_b977d50c_86654cuda3std6ranges3__45__cpo4swapE - _ZN39_INTERNAL_ff8e3dd6_4_k_cu_b977d50c_86654cuda3std3__45__cpo4cendE)
_ZN39_INTERNAL_ff8e3dd6_4_k_cu_b977d50c_86654cuda3std3__45__cpo4cendE:
	.zero		1
	.type		_ZN39_INTERNAL_ff8e3dd6_4_k_cu_b977d50c_86654cuda3std6ranges3__45__cpo4swapE,@object
	.size		_ZN39_INTERNAL_ff8e3dd6_4_k_cu_b977d50c_86654cuda3std6ranges3__45__cpo4swapE,(.L_8 - _ZN39_INTERNAL_ff8e3dd6_4_k_cu_b977d50c_86654cuda3std6ranges3__45__cpo4swapE)
_ZN39_INTERNAL_ff8e3dd6_4_k_cu_b977d50c_86654cuda3std6ranges3__45__cpo4swapE:
	.zero		1
.L_8:


//--------------------- .nv.constant0._ZN7cutlass13device_kernelINS_4gemm6kernel13GemmUniversalIN4cute5tupleIJiiiiEEENS1_10collective13CollectiveMmaINS1_34MainloopSm90TmaGmmaWarpSpecializedILi5ENS5_IJNS4_1CILi1EEESB_SB_EEENS1_35KernelTmaWarpSpecializedCooperativeEEENS5_IJNSA_ILi128EEENSA_ILi224EEENSA_ILi64EEEEEENS_6half_tENS5_IJlSB_lEEESJ_SK_NS4_8TiledMMAINS4_8MMA_AtomIJNS4_4SM904GMMA25MMA_64x32x16_F32F16F16_SSILNSO_5MajorE0ELSQ_0ELNSO_7ScaleInE1ELSR_1EEEEEENS4_6LayoutINS5_IJNSA_ILi2EEESB_SB_EEENS5_IJSB_NSA_ILi0EEESX_EEEEENS5_IJNS4_10UnderscoreES10_S10_EEEEENS4_13SM90_TMA_LOADENS4_14ComposedLayoutINS4_7SwizzleILi3ELi4ELi3EEENS4_18smem_ptr_flag_bitsILi16EEENSU_INS5_IJNSA_ILi8EEESH_EEENS5_IJSH_SB_EEEEEEEvNS4_8identityES13_S1D_vS1E_EENS_8epilogue10collective6detail29Sm90TmaWarpSpecializedAdapterINS1H_15DefaultEpilogueISJ_SK_SK_NS1G_6thread17LinearCombinationISJ_Li1EffLNS1L_9ScaleType4KindE0ELNS_15FloatRoundStyleE2ESJ_EENS1_15EpilogueDefaultEEEEEvvEEEEvNT_6ParamsE --------------------------
	.section	.nv.constant0._ZN7cutlass13device_kernelINS_4gemm6kernel13GemmUniversalIN4cute5tupleIJiiiiEEENS1_10collective13CollectiveMmaINS1_34MainloopSm90TmaGmmaWarpSpecializedILi5ENS5_IJNS4_1CILi1EEESB_SB_EEENS1_35KernelTmaWarpSpecializedCooperativeEEENS5_IJNSA_ILi128EEENSA_ILi224EEENSA_ILi64EEEEEENS_6half_tENS5_IJlSB_lEEESJ_SK_NS4_8TiledMMAINS4_8MMA_AtomIJNS4_4SM904GMMA25MMA_64x32x16_F32F16F16_SSILNSO_5MajorE0ELSQ_0ELNSO_7ScaleInE1ELSR_1EEEEEENS4_6LayoutINS5_IJNSA_ILi2EEESB_SB_EEENS5_IJSB_NSA_ILi0EEESX_EEEEENS5_IJNS4_10UnderscoreES10_S10_EEEEENS4_13SM90_TMA_LOADENS4_14ComposedLayoutINS4_7SwizzleILi3ELi4ELi3EEENS4_18smem_ptr_flag_bitsILi16EEENSU_INS5_IJNSA_ILi8EEESH_EEENS5_IJSH_SB_EEEEEEEvNS4_8identityES13_S1D_vS1E_EENS_8epilogue10collective6detail29Sm90TmaWarpSpecializedAdapterINS1H_15DefaultEpilogueISJ_SK_SK_NS1G_6thread17LinearCombinationISJ_Li1EffLNS1L_9ScaleType4KindE0ELNS_15FloatRoundStyleE2ESJ_EENS1_15EpilogueDefaultEEEEEvvEEEEvNT_6ParamsE,"a",@progbits
	.sectionflags	@""
	.align	4
.nv.constant0._ZN7cutlass13device_kernelINS_4gemm6kernel13GemmUniversalIN4cute5tupleIJiiiiEEENS1_10collective13CollectiveMmaINS1_34MainloopSm90TmaGmmaWarpSpecializedILi5ENS5_IJNS4_1CILi1EEESB_SB_EEENS1_35KernelTmaWarpSpecializedCooperativeEEENS5_IJNSA_ILi128EEENSA_ILi224EEENSA_ILi64EEEEEENS_6half_tENS5_IJlSB_lEEESJ_SK_NS4_8TiledMMAINS4_8MMA_AtomIJNS4_4SM904GMMA25MMA_64x32x16_F32F16F16_SSILNSO_5MajorE0ELSQ_0ELNSO_7ScaleInE1ELSR_1EEEEEENS4_6LayoutINS5_IJNSA_ILi2EEESB_SB_EEENS5_IJSB_NSA_ILi0EEESX_EEEEENS5_IJNS4_10UnderscoreES10_S10_EEEEENS4_13SM90_TMA_LOADENS4_14ComposedLayoutINS4_7SwizzleILi3ELi4ELi3EEENS4_18smem_ptr_flag_bitsILi16EEENSU_INS5_IJNSA_ILi8EEESH_EEENS5_IJSH_SB_EEEEEEEvNS4_8identityES13_S1D_vS1E_EENS_8epilogue10collective6detail29Sm90TmaWarpSpecializedAdapterINS1H_15DefaultEpilogueISJ_SK_SK_NS1G_6thread17LinearCombinationISJ_Li1EffLNS1L_9ScaleType4KindE0ELNS_15FloatRoundStyleE2ESJ_EENS1_15EpilogueDefaultEEEEEvvEEEEvNT_6ParamsE:
	.zero		1664


//--------------------- SYMBOLS --------------------------

	.type		.nv.reservedSmem.offset0,@object
	.size		.nv.reservedSmem.offset0,0x4
	.type		__assertfail,@function
